//
// Generated by NVIDIA NVVM Compiler
//
// Compiler Build ID: CL-36424714
// Cuda compilation tools, release 13.0, V13.0.88
// Based on NVVM 20.0.0
//

.version 9.0
.target sm_100
.address_size 64

	// .globl	_Z10computeFFTPdS_S_S_
.func  (.param .align 16 .b8 func_retval0[16]) __internal_trig_reduction_slowpathd
(
	.param .b64 __internal_trig_reduction_slowpathd_param_0
)
;
.global .align 8 .b8 __cudart_i2opi_d[144] = {8, 93, 141, 31, 177, 95, 251, 107, 234, 146, 82, 138, 247, 57, 7, 61, 123, 241, 229, 235, 199, 186, 39, 117, 45, 234, 95, 158, 102, 63, 70, 79, 183, 9, 203, 39, 207, 126, 54, 109, 31, 109, 10, 90, 139, 17, 47, 239, 15, 152, 5, 222, 255, 151, 248, 31, 59, 40, 249, 189, 139, 95, 132, 156, 244, 57, 83, 131, 57, 214, 145, 57, 65, 126, 95, 180, 38, 112, 156, 233, 132, 68, 187, 46, 245, 53, 130, 232, 62, 167, 41, 177, 28, 235, 29, 254, 28, 146, 209, 9, 234, 46, 73, 6, 224, 210, 77, 66, 58, 110, 36, 183, 97, 197, 187, 222, 171, 99, 81, 254, 65, 144, 67, 60, 153, 149, 98, 219, 192, 221, 52, 245, 209, 87, 39, 252, 41, 21, 68, 78, 110, 131, 249, 162};
.global .align 16 .b8 __cudart_sin_cos_coeffs[128] = {70, 210, 176, 44, 241, 229, 90, 190, 146, 227, 172, 105, 227, 29, 199, 62, 161, 98, 219, 25, 160, 1, 42, 191, 24, 8, 17, 17, 17, 17, 129, 63, 84, 85, 85, 85, 85, 85, 197, 191, 0, 0, 0, 0, 0, 0, 0, 0, 0, 0, 0, 0, 0, 0, 0, 0, 100, 129, 253, 32, 131, 255, 168, 189, 40, 133, 239, 193, 167, 238, 33, 62, 217, 230, 6, 142, 79, 126, 146, 190, 233, 188, 221, 25, 160, 1, 250, 62, 71, 93, 193, 22, 108, 193, 86, 191, 81, 85, 85, 85, 85, 85, 165, 63, 0, 0, 0, 0, 0, 0, 224, 191, 0, 0, 0, 0, 0, 0, 240, 63};

.visible .entry _Z10computeFFTPdS_S_S_(
	.param .u64 .ptr .align 1 _Z10computeFFTPdS_S_S__param_0,
	.param .u64 .ptr .align 1 _Z10computeFFTPdS_S_S__param_1,
	.param .u64 .ptr .align 1 _Z10computeFFTPdS_S_S__param_2,
	.param .u64 .ptr .align 1 _Z10computeFFTPdS_S_S__param_3
)
{
	.reg .pred 	%p<18>;
	.reg .b32 	%r<59>;
	.reg .b64 	%rd<38>;
	.reg .b64 	%fd<180>;

	ld.param.u64 	%rd9, [_Z10computeFFTPdS_S_S__param_2];
	ld.param.u64 	%rd10, [_Z10computeFFTPdS_S_S__param_3];
	mov.u32 	%r19, %tid.x;
	mov.u32 	%r20, %ctaid.x;
	mov.u32 	%r21, %ntid.x;
	mad.lo.s32 	%r22, %r20, %r21, %r19;
	cvt.rn.f64.s32 	%fd38, %r22;
	mul.f64 	%fd39, %fd38, 0d401921FB54442D18;
	mul.f64 	%fd1, %fd39, 0d3F20000000000000;
	abs.f64 	%fd2, %fd1;
	setp.neu.f64 	%p1, %fd2, 0d7FF0000000000000;
	@%p1 bra 	$L__BB0_2;
	mov.f64 	%fd45, 0d0000000000000000;
	mul.rn.f64 	%fd170, %fd1, %fd45;
	mov.b32 	%r53, 1;
	bra.uni 	$L__BB0_5;
$L__BB0_2:
	mul.f64 	%fd40, %fd1, 0d3FE45F306DC9C883;
	cvt.rni.s32.f64 	%r52, %fd40;
	cvt.rn.f64.s32 	%fd41, %r52;
	fma.rn.f64 	%fd42, %fd41, 0dBFF921FB54442D18, %fd1;
	fma.rn.f64 	%fd43, %fd41, 0dBC91A62633145C00, %fd42;
	fma.rn.f64 	%fd170, %fd41, 0dB97B839A252049C0, %fd43;
	setp.ltu.f64 	%p2, %fd2, 0d41E0000000000000;
	@%p2 bra 	$L__BB0_4;
	{ // callseq 0, 0
	.param .b64 param0;
	st.param.f64 	[param0], %fd1;
	.param .align 16 .b8 retval0[16];
	call.uni (retval0), 
	__internal_trig_reduction_slowpathd, 
	(
	param0
	);
	ld.param.f64 	%fd170, [retval0];
	ld.param.b32 	%r52, [retval0+8];
	} // callseq 0
$L__BB0_4:
	add.s32 	%r53, %r52, 1;
$L__BB0_5:
	setp.neu.f64 	%p3, %fd2, 0d7FF0000000000000;
	shl.b32 	%r25, %r53, 6;
	cvt.u64.u32 	%rd11, %r25;
	and.b64  	%rd12, %rd11, 64;
	mov.u64 	%rd13, __cudart_sin_cos_coeffs;
	add.s64 	%rd14, %rd13, %rd12;
	mul.rn.f64 	%fd46, %fd170, %fd170;
	and.b32  	%r26, %r53, 1;
	setp.eq.b32 	%p4, %r26, 1;
	selp.f64 	%fd47, 0dBDA8FF8320FD8164, 0d3DE5DB65F9785EBA, %p4;
	ld.global.nc.v2.f64 	{%fd48, %fd49}, [%rd14];
	fma.rn.f64 	%fd50, %fd47, %fd46, %fd48;
	fma.rn.f64 	%fd51, %fd50, %fd46, %fd49;
	ld.global.nc.v2.f64 	{%fd52, %fd53}, [%rd14+16];
	fma.rn.f64 	%fd54, %fd51, %fd46, %fd52;
	fma.rn.f64 	%fd55, %fd54, %fd46, %fd53;
	ld.global.nc.v2.f64 	{%fd56, %fd57}, [%rd14+32];
	fma.rn.f64 	%fd58, %fd55, %fd46, %fd56;
	fma.rn.f64 	%fd59, %fd58, %fd46, %fd57;
	fma.rn.f64 	%fd60, %fd59, %fd170, %fd170;
	fma.rn.f64 	%fd61, %fd59, %fd46, 0d3FF0000000000000;
	selp.f64 	%fd62, %fd61, %fd60, %p4;
	and.b32  	%r27, %r53, 2;
	setp.eq.s32 	%p5, %r27, 0;
	mov.f64 	%fd63, 0d0000000000000000;
	sub.f64 	%fd64, %fd63, %fd62;
	selp.f64 	%fd8, %fd62, %fd64, %p5;
	@%p3 bra 	$L__BB0_7;
	mov.f64 	%fd70, 0d0000000000000000;
	mul.rn.f64 	%fd171, %fd1, %fd70;
	mov.b32 	%r54, 0;
	bra.uni 	$L__BB0_9;
$L__BB0_7:
	mul.f64 	%fd65, %fd1, 0d3FE45F306DC9C883;
	cvt.rni.s32.f64 	%r54, %fd65;
	cvt.rn.f64.s32 	%fd66, %r54;
	fma.rn.f64 	%fd67, %fd66, 0dBFF921FB54442D18, %fd1;
	fma.rn.f64 	%fd68, %fd66, 0dBC91A62633145C00, %fd67;
	fma.rn.f64 	%fd171, %fd66, 0dB97B839A252049C0, %fd68;
	setp.ltu.f64 	%p6, %fd2, 0d41E0000000000000;
	@%p6 bra 	$L__BB0_9;
	{ // callseq 1, 0
	.param .b64 param0;
	st.param.f64 	[param0], %fd1;
	.param .align 16 .b8 retval0[16];
	call.uni (retval0), 
	__internal_trig_reduction_slowpathd, 
	(
	param0
	);
	ld.param.f64 	%fd171, [retval0];
	ld.param.b32 	%r54, [retval0+8];
	} // callseq 1
$L__BB0_9:
	shl.b32 	%r31, %r54, 6;
	cvt.u64.u32 	%rd15, %r31;
	and.b64  	%rd16, %rd15, 64;
	add.s64 	%rd18, %rd13, %rd16;
	mul.rn.f64 	%fd72, %fd171, %fd171;
	and.b32  	%r32, %r54, 1;
	setp.eq.b32 	%p7, %r32, 1;
	selp.f64 	%fd73, 0dBDA8FF8320FD8164, 0d3DE5DB65F9785EBA, %p7;
	ld.global.nc.v2.f64 	{%fd74, %fd75}, [%rd18];
	fma.rn.f64 	%fd76, %fd73, %fd72, %fd74;
	fma.rn.f64 	%fd77, %fd76, %fd72, %fd75;
	ld.global.nc.v2.f64 	{%fd78, %fd79}, [%rd18+16];
	fma.rn.f64 	%fd80, %fd77, %fd72, %fd78;
	fma.rn.f64 	%fd81, %fd80, %fd72, %fd79;
	ld.global.nc.v2.f64 	{%fd82, %fd83}, [%rd18+32];
	fma.rn.f64 	%fd84, %fd81, %fd72, %fd82;
	fma.rn.f64 	%fd85, %fd84, %fd72, %fd83;
	fma.rn.f64 	%fd86, %fd85, %fd171, %fd171;
	fma.rn.f64 	%fd87, %fd85, %fd72, 0d3FF0000000000000;
	selp.f64 	%fd88, %fd87, %fd86, %p7;
	and.b32  	%r33, %r54, 2;
	setp.eq.s32 	%p8, %r33, 0;
	mov.f64 	%fd172, 0d0000000000000000;
	sub.f64 	%fd89, %fd172, %fd88;
	selp.f64 	%fd13, %fd88, %fd89, %p8;
	cvta.to.global.u64 	%rd19, %rd10;
	add.s64 	%rd37, %rd19, 8;
	cvta.to.global.u64 	%rd20, %rd9;
	add.s64 	%rd36, %rd20, 8;
	mov.b32 	%r55, 0;
	mov.f64 	%fd173, %fd172;
	mov.f64 	%fd174, %fd172;
	mov.f64 	%fd175, %fd172;
	mov.f64 	%fd176, %fd172;
$L__BB0_10:
	ld.global.f64 	%fd19, [%rd36+-8];
	ld.global.f64 	%fd20, [%rd37+-8];
	mul.f64 	%fd90, %fd172, 0d402921FB54442D18;
	cvt.rn.f64.s32 	%fd91, %r22;
	mul.f64 	%fd92, %fd90, %fd91;
	mul.f64 	%fd21, %fd92, 0d3F20000000000000;
	abs.f64 	%fd22, %fd21;
	setp.neu.f64 	%p9, %fd22, 0d7FF0000000000000;
	@%p9 bra 	$L__BB0_12;
	mov.f64 	%fd98, 0d0000000000000000;
	mul.rn.f64 	%fd178, %fd21, %fd98;
	mov.b32 	%r57, 1;
	bra.uni 	$L__BB0_15;
$L__BB0_12:
	mul.f64 	%fd93, %fd21, 0d3FE45F306DC9C883;
	cvt.rni.s32.f64 	%r56, %fd93;
	cvt.rn.f64.s32 	%fd94, %r56;
	fma.rn.f64 	%fd95, %fd94, 0dBFF921FB54442D18, %fd21;
	fma.rn.f64 	%fd96, %fd94, 0dBC91A62633145C00, %fd95;
	fma.rn.f64 	%fd178, %fd94, 0dB97B839A252049C0, %fd96;
	setp.ltu.f64 	%p10, %fd22, 0d41E0000000000000;
	@%p10 bra 	$L__BB0_14;
	{ // callseq 2, 0
	.param .b64 param0;
	st.param.f64 	[param0], %fd21;
	.param .align 16 .b8 retval0[16];
	call.uni (retval0), 
	__internal_trig_reduction_slowpathd, 
	(
	param0
	);
	ld.param.f64 	%fd178, [retval0];
	ld.param.b32 	%r56, [retval0+8];
	} // callseq 2
$L__BB0_14:
	add.s32 	%r57, %r56, 1;
$L__BB0_15:
	shl.b32 	%r40, %r57, 6;
	cvt.u64.u32 	%rd21, %r40;
	and.b64  	%rd22, %rd21, 64;
	add.s64 	%rd24, %rd13, %rd22;
	mul.rn.f64 	%fd99, %fd178, %fd178;
	and.b32  	%r41, %r57, 1;
	setp.eq.b32 	%p12, %r41, 1;
	selp.f64 	%fd100, 0dBDA8FF8320FD8164, 0d3DE5DB65F9785EBA, %p12;
	ld.global.nc.v2.f64 	{%fd101, %fd102}, [%rd24];
	fma.rn.f64 	%fd103, %fd100, %fd99, %fd101;
	fma.rn.f64 	%fd104, %fd103, %fd99, %fd102;
	ld.global.nc.v2.f64 	{%fd105, %fd106}, [%rd24+16];
	fma.rn.f64 	%fd107, %fd104, %fd99, %fd105;
	fma.rn.f64 	%fd108, %fd107, %fd99, %fd106;
	ld.global.nc.v2.f64 	{%fd109, %fd110}, [%rd24+32];
	fma.rn.f64 	%fd111, %fd108, %fd99, %fd109;
	fma.rn.f64 	%fd112, %fd111, %fd99, %fd110;
	fma.rn.f64 	%fd113, %fd112, %fd178, %fd178;
	fma.rn.f64 	%fd114, %fd112, %fd99, 0d3FF0000000000000;
	selp.f64 	%fd115, %fd114, %fd113, %p12;
	and.b32  	%r42, %r57, 2;
	setp.eq.s32 	%p13, %r42, 0;
	mov.f64 	%fd116, 0d0000000000000000;
	sub.f64 	%fd117, %fd116, %fd115;
	selp.f64 	%fd28, %fd115, %fd117, %p13;
	@%p9 bra 	$L__BB0_17;
	mov.f64 	%fd123, 0d0000000000000000;
	mul.rn.f64 	%fd179, %fd21, %fd123;
	mov.b32 	%r58, 0;
	bra.uni 	$L__BB0_19;
$L__BB0_17:
	mul.f64 	%fd118, %fd21, 0d3FE45F306DC9C883;
	cvt.rni.s32.f64 	%r58, %fd118;
	cvt.rn.f64.s32 	%fd119, %r58;
	fma.rn.f64 	%fd120, %fd119, 0dBFF921FB54442D18, %fd21;
	fma.rn.f64 	%fd121, %fd119, 0dBC91A62633145C00, %fd120;
	fma.rn.f64 	%fd179, %fd119, 0dB97B839A252049C0, %fd121;
	setp.ltu.f64 	%p14, %fd22, 0d41E0000000000000;
	@%p14 bra 	$L__BB0_19;
	{ // callseq 3, 0
	.param .b64 param0;
	st.param.f64 	[param0], %fd21;
	.param .align 16 .b8 retval0[16];
	call.uni (retval0), 
	__internal_trig_reduction_slowpathd, 
	(
	param0
	);
	ld.param.f64 	%fd179, [retval0];
	ld.param.b32 	%r58, [retval0+8];
	} // callseq 3
$L__BB0_19:
	shl.b32 	%r45, %r58, 6;
	cvt.u64.u32 	%rd25, %r45;
	and.b64  	%rd26, %rd25, 64;
	mov.u64 	%rd27, __cudart_sin_cos_coeffs;
	add.s64 	%rd28, %rd27, %rd26;
	mul.rn.f64 	%fd124, %fd179, %fd179;
	and.b32  	%r46, %r58, 1;
	setp.eq.b32 	%p15, %r46, 1;
	selp.f64 	%fd125, 0dBDA8FF8320FD8164, 0d3DE5DB65F9785EBA, %p15;
	ld.global.nc.v2.f64 	{%fd126, %fd127}, [%rd28];
	fma.rn.f64 	%fd128, %fd125, %fd124, %fd126;
	fma.rn.f64 	%fd129, %fd128, %fd124, %fd127;
	ld.global.nc.v2.f64 	{%fd130, %fd131}, [%rd28+16];
	fma.rn.f64 	%fd132, %fd129, %fd124, %fd130;
	fma.rn.f64 	%fd133, %fd132, %fd124, %fd131;
	ld.global.nc.v2.f64 	{%fd134, %fd135}, [%rd28+32];
	fma.rn.f64 	%fd136, %fd133, %fd124, %fd134;
	fma.rn.f64 	%fd137, %fd136, %fd124, %fd135;
	fma.rn.f64 	%fd138, %fd137, %fd179, %fd179;
	fma.rn.f64 	%fd139, %fd137, %fd124, 0d3FF0000000000000;
	selp.f64 	%fd140, %fd139, %fd138, %p15;
	and.b32  	%r47, %r58, 2;
	setp.eq.s32 	%p16, %r47, 0;
	mov.f64 	%fd141, 0d0000000000000000;
	sub.f64 	%fd142, %fd141, %fd140;
	selp.f64 	%fd143, %fd140, %fd142, %p16;
	mul.f64 	%fd144, %fd20, %fd143;
	fma.rn.f64 	%fd145, %fd19, %fd28, %fd144;
	mul.f64 	%fd146, %fd20, %fd28;
	mul.f64 	%fd147, %fd19, %fd143;
	sub.f64 	%fd148, %fd146, %fd147;
	add.f64 	%fd174, %fd174, %fd145;
	add.f64 	%fd173, %fd173, %fd148;
	ld.global.f64 	%fd149, [%rd36];
	ld.global.f64 	%fd150, [%rd37];
	mul.f64 	%fd151, %fd150, %fd143;
	fma.rn.f64 	%fd152, %fd28, %fd149, %fd151;
	mul.f64 	%fd153, %fd28, %fd150;
	mul.f64 	%fd154, %fd149, %fd143;
	sub.f64 	%fd155, %fd153, %fd154;
	add.f64 	%fd176, %fd176, %fd152;
	add.f64 	%fd175, %fd175, %fd155;
	add.f64 	%fd172, %fd172, 0d3FF0000000000000;
	add.s32 	%r55, %r55, 1;
	add.s64 	%rd37, %rd37, 16;
	add.s64 	%rd36, %rd36, 16;
	setp.ne.s32 	%p17, %r55, 4096;
	@%p17 bra 	$L__BB0_10;
	ld.param.u64 	%rd35, [_Z10computeFFTPdS_S_S__param_1];
	ld.param.u64 	%rd34, [_Z10computeFFTPdS_S_S__param_0];
	cvta.to.global.u64 	%rd29, %rd34;
	cvta.to.global.u64 	%rd30, %rd35;
	mov.u32 	%r48, %ctaid.x;
	mov.u32 	%r49, %ntid.x;
	mov.u32 	%r50, %tid.x;
	mad.lo.s32 	%r51, %r48, %r49, %r50;
	mul.wide.s32 	%rd31, %r51, 8;
	add.s64 	%rd32, %rd29, %rd31;
	st.global.f64 	[%rd32], %fd174;
	add.s64 	%rd33, %rd30, %rd31;
	st.global.f64 	[%rd33], %fd173;
	st.global.f64 	[%rd32+32768], %fd174;
	st.global.f64 	[%rd33+32768], %fd173;
	mul.f64 	%fd156, %fd13, %fd175;
	fma.rn.f64 	%fd157, %fd8, %fd176, %fd156;
	mul.f64 	%fd158, %fd8, %fd175;
	mul.f64 	%fd159, %fd13, %fd176;
	sub.f64 	%fd160, %fd158, %fd159;
	ld.global.f64 	%fd161, [%rd32];
	add.f64 	%fd162, %fd157, %fd161;
	st.global.f64 	[%rd32], %fd162;
	ld.global.f64 	%fd163, [%rd33];
	add.f64 	%fd164, %fd160, %fd163;
	st.global.f64 	[%rd33], %fd164;
	ld.global.f64 	%fd165, [%rd32+32768];
	sub.f64 	%fd166, %fd165, %fd157;
	st.global.f64 	[%rd32+32768], %fd166;
	ld.global.f64 	%fd167, [%rd33+32768];
	sub.f64 	%fd168, %fd167, %fd160;
	st.global.f64 	[%rd33+32768], %fd168;
	ret;

}
.func  (.param .align 16 .b8 func_retval0[16]) __internal_trig_reduction_slowpathd(
	.param .b64 __internal_trig_reduction_slowpathd_param_0
)
{
	.local .align 8 .b8 	__local_depot1[40];
	.reg .b64 	%SP;
	.reg .b64 	%SPL;
	.reg .pred 	%p<10>;
	.reg .b32 	%r<47>;
	.reg .b64 	%rd<74>;
	.reg .b64 	%fd<5>;

	mov.u64 	%SPL, __local_depot1;
	ld.param.f64 	%fd4, [__internal_trig_reduction_slowpathd_param_0];
	add.u64 	%rd1, %SPL, 0;
	{
	.reg .b32 %temp; 
	mov.b64 	{%temp, %r1}, %fd4;
	}
	shr.u32 	%r2, %r1, 20;
	and.b32  	%r3, %r2, 2047;
	setp.eq.s32 	%p1, %r3, 2047;
	mov.b32 	%r46, 0;
	@%p1 bra 	$L__BB1_9;
	add.s32 	%r20, %r3, -1024;
	mov.b64 	%rd20, %fd4;
	shl.b64 	%rd2, %rd20, 11;
	shr.u32 	%r4, %r20, 6;
	sub.s32 	%r45, 15, %r4;
	sub.s32 	%r21, 19, %r4;
	setp.lt.u32 	%p2, %r20, 128;
	selp.b32 	%r6, 18, %r21, %p2;
	setp.ge.s32 	%p3, %r45, %r6;
	mov.b64 	%rd70, 0;
	@%p3 bra 	$L__BB1_4;
	add.s32 	%r23, %r6, %r4;
	neg.s32 	%r43, %r23;
	or.b64  	%rd3, %rd2, -9223372036854775808;
	mov.b64 	%rd70, 0;
	mov.b32 	%r42, 0;
	mov.u64 	%rd25, __cudart_i2opi_d;
	mov.u32 	%r44, %r45;
$L__BB1_3:
	.pragma "nounroll";
	mul.wide.s32 	%rd22, %r42, 8;
	add.s64 	%rd23, %rd1, %rd22;
	mul.wide.s32 	%rd24, %r44, 8;
	add.s64 	%rd26, %rd25, %rd24;
	ld.global.nc.u64 	%rd27, [%rd26];
	{
	.reg .u32 %r0, %r1, %r2, %r3, %alo, %ahi, %blo, %bhi, %clo, %chi;
	mov.b64 	{%alo,%ahi}, %rd27;
	mov.b64 	{%blo,%bhi}, %rd3;
	mov.b64 	{%clo,%chi}, %rd70;
	mad.lo.cc.u32 	%r0, %alo, %blo, %clo;
	madc.hi.cc.u32 	%r1, %alo, %blo, %chi;
	madc.hi.u32 	%r2, %alo, %bhi, 0;
	mad.lo.cc.u32 	%r1, %alo, %bhi, %r1;
	madc.hi.cc.u32 	%r2, %ahi, %blo, %r2;
	madc.hi.u32 	%r3, %ahi, %bhi, 0;
	mad.lo.cc.u32 	%r1, %ahi, %blo, %r1;
	madc.lo.cc.u32 	%r2, %ahi, %bhi, %r2;
	addc.u32 	%r3, %r3, 0;
	mov.b64 	%rd28, {%r0,%r1};
	mov.b64 	%rd70, {%r2,%r3};
	}
	st.local.u64 	[%rd23], %rd28;
	add.s32 	%r44, %r44, 1;
	add.s32 	%r43, %r43, 1;
	add.s32 	%r42, %r42, 1;
	setp.ne.s32 	%p4, %r43, -15;
	mov.u32 	%r45, %r6;
	@%p4 bra 	$L__BB1_3;
$L__BB1_4:
	cvt.s64.s32 	%rd29, %r45;
	cvt.u64.u32 	%rd30, %r4;
	add.s64 	%rd31, %rd30, %rd29;
	shl.b64 	%rd32, %rd31, 3;
	add.s64 	%rd33, %rd1, %rd32;
	st.local.u64 	[%rd33+-120], %rd70;
	and.b32  	%r15, %r2, 63;
	ld.local.u64 	%rd72, [%rd1+16];
	ld.local.u64 	%rd71, [%rd1+24];
	setp.eq.s32 	%p5, %r15, 0;
	@%p5 bra 	$L__BB1_6;
	shl.b64 	%rd34, %rd71, %r15;
	shr.u64 	%rd35, %rd72, 1;
	xor.b32  	%r24, %r15, 63;
	shr.u64 	%rd36, %rd35, %r24;
	or.b64  	%rd71, %rd34, %rd36;
	ld.local.u64 	%rd37, [%rd1+8];
	shl.b64 	%rd38, %rd72, %r15;
	shr.u64 	%rd39, %rd37, 1;
	shr.u64 	%rd40, %rd39, %r24;
	or.b64  	%rd72, %rd38, %rd40;
$L__BB1_6:
	and.b32  	%r25, %r1, -2147483648;
	shr.u64 	%rd41, %rd71, 62;
	cvt.u32.u64 	%r26, %rd41;
	mov.b64 	{%r27, %r28}, %rd71;
	mov.b64 	{%r29, %r30}, %rd72;
	shf.l.wrap.b32 	%r31, %r30, %r27, 2;
	shf.l.wrap.b32 	%r32, %r27, %r28, 2;
	mov.b64 	%rd42, {%r31, %r32};
	shl.b64 	%rd43, %rd72, 2;
	shr.u64 	%rd44, %rd42, 63;
	cvt.u32.u64 	%r33, %rd44;
	add.s32 	%r34, %r33, %r26;
	setp.eq.s32 	%p6, %r25, 0;
	neg.s32 	%r35, %r34;
	selp.b32 	%r46, %r34, %r35, %p6;
	setp.gt.s64 	%p7, %rd42, -1;
	mov.b64 	%rd45, 0;
	{
	.reg .u32 %r0, %r1, %r2, %r3, %a0, %a1, %a2, %a3, %b0, %b1, %b2, %b3;
	mov.b64 	{%a0,%a1}, %rd45;
	mov.b64 	{%a2,%a3}, %rd45;
	mov.b64 	{%b0,%b1}, %rd43;
	mov.b64 	{%b2,%b3}, %rd42;
	sub.cc.u32 	%r0, %a0, %b0;
	subc.cc.u32 	%r1, %a1, %b1;
	subc.cc.u32 	%r2, %a2, %b2;
	subc.u32 	%r3, %a3, %b3;
	mov.b64 	%rd46, {%r0,%r1};
	mov.b64 	%rd47, {%r2,%r3};
	}
	xor.b32  	%r36, %r25, -2147483648;
	selp.b64 	%rd73, %rd42, %rd47, %p7;
	selp.b64 	%rd14, %rd43, %rd46, %p7;
	selp.b32 	%r17, %r25, %r36, %p7;
	clz.b64 	%r37, %rd73;
	cvt.u64.u32 	%rd15, %r37;
	setp.eq.s32 	%p8, %r37, 0;
	@%p8 bra 	$L__BB1_8;
	cvt.u32.u64 	%r38, %rd15;
	and.b32  	%r39, %r38, 63;
	shl.b64 	%rd48, %rd73, %r39;
	shr.u64 	%rd49, %rd14, 1;
	not.b32 	%r40, %r38;
	and.b32  	%r41, %r40, 63;
	shr.u64 	%rd50, %rd49, %r41;
	or.b64  	%rd73, %rd48, %rd50;
$L__BB1_8:
	mov.b64 	%rd51, -3958705157555305931;
	{
	.reg .u32 %r0, %r1, %r2, %r3, %alo, %ahi, %blo, %bhi;
	mov.b64 	{%alo,%ahi}, %rd73;
	mov.b64 	{%blo,%bhi}, %rd51;
	mul.lo.u32 	%r0, %alo, %blo;
	mul.hi.u32 	%r1, %alo, %blo;
	mad.lo.cc.u32 	%r1, %alo, %bhi, %r1;
	madc.hi.u32 	%r2, %alo, %bhi, 0;
	mad.lo.cc.u32 	%r1, %ahi, %blo, %r1;
	madc.hi.cc.u32 	%r2, %ahi, %blo, %r2;
	madc.hi.u32 	%r3, %ahi, %bhi, 0;
	mad.lo.cc.u32 	%r2, %ahi, %bhi, %r2;
	addc.u32 	%r3, %r3, 0;
	mov.b64 	%rd52, {%r0,%r1};
	mov.b64 	%rd53, {%r2,%r3};
	}
	setp.gt.s64 	%p9, %rd53, 0;
	{
	.reg .u32 %r0, %r1, %r2, %r3, %a0, %a1, %a2, %a3, %b0, %b1, %b2, %b3;
	mov.b64 	{%a0,%a1}, %rd52;
	mov.b64 	{%a2,%a3}, %rd53;
	mov.b64 	{%b0,%b1}, %rd52;
	mov.b64 	{%b2,%b3}, %rd53;
	add.cc.u32 	%r0, %a0, %b0;
	addc.cc.u32 	%r1, %a1, %b1;
	addc.cc.u32 	%r2, %a2, %b2;
	addc.u32 	%r3, %a3, %b3;
	mov.b64 	%rd54, {%r0,%r1};
	mov.b64 	%rd55, {%r2,%r3};
	}
	selp.b64 	%rd56, %rd55, %rd53, %p9;
	selp.s64 	%rd57, -1, 0, %p9;
	sub.s64 	%rd58, %rd57, %rd15;
	cvt.u64.u32 	%rd59, %r17;
	shl.b64 	%rd60, %rd59, 32;
	add.s64 	%rd61, %rd56, 1;
	shr.u64 	%rd62, %rd61, 10;
	add.s64 	%rd63, %rd62, 1;
	shr.u64 	%rd64, %rd63, 1;
	shl.b64 	%rd65, %rd58, 52;
	add.s64 	%rd66, %rd65, %rd64;
	add.s64 	%rd67, %rd66, 4602678819172646912;
	or.b64  	%rd68, %rd67, %rd60;
	mov.b64 	%fd4, %rd68;
$L__BB1_9:
	st.param.f64 	[func_retval0], %fd4;
	st.param.b32 	[func_retval0+8], %r46;
	ret;

}


// ===== COMPILED SASS (sm_100) =====

	.target	sm_100

	.elftype	@"ET_EXEC"


//--------------------- .note.nv.tkinfo           --------------------------
	.section	.note.nv.tkinfo,"",@"SHT_NOTE"
	.sectionflags	@"SHF_NOTE_NV_TKINFO"
	.tkinfo
        /*0018*/ 	.word	0x00000002
        /*0030*/ 	.string	""
        /*0030*/ 	.string	"ptxas"
        /*0030*/ 	.string	"Cuda compilation tools, release 13.0, V13.0.88"
        /*0030*/ 	.string	"Build cuda_13.0.r13.0/compiler.36424714_0"
        /*0030*/ 	.string	"-arch sm_100 -m 64 "



//--------------------- .note.nv.cuinfo           --------------------------
	.section	.note.nv.cuinfo,"",@"SHT_NOTE"
	.sectionflags	@"SHF_NOTE_NV_CUINFO"
        /*0018*/ 	.short	0x0002
        /*001a*/ 	.short	0x0064
        /*001c*/ 	.short	0x0082
	.zero		2


//--------------------- .nv.info                  --------------------------
	.section	.nv.info,"",@"SHT_CUDA_INFO"
	.align	4


	//----- nvinfo : EIATTR_REGCOUNT
	.align		4
        /*0000*/ 	.byte	0x04, 0x2f
        /*0002*/ 	.short	(.L_3 - .L_2)
	.align		4
.L_2:
        /*0004*/ 	.word	index@(_Z10computeFFTPdS_S_S_)
        /*0008*/ 	.word	0x00000030


	//----- nvinfo : EIATTR_FRAME_SIZE
	.align		4
.L_3:
        /*000c*/ 	.byte	0x04, 0x11
        /*000e*/ 	.short	(.L_5 - .L_4)
	.align		4
.L_4:
        /*0010*/ 	.word	index@($_Z10computeFFTPdS_S_S_$__internal_trig_reduction_slowpathd)
        /*0014*/ 	.word	0x00000028


	//----- nvinfo : EIATTR_FRAME_SIZE
	.align		4
.L_5:
        /*0018*/ 	.byte	0x04, 0x11
        /*001a*/ 	.short	(.L_7 - .L_6)
	.align		4
.L_6:
        /*001c*/ 	.word	index@(_Z10computeFFTPdS_S_S_)
        /*0020*/ 	.word	0x00000028


	//----- nvinfo : EIATTR_MIN_STACK_SIZE
	.align		4
.L_7:
        /*0024*/ 	.byte	0x04, 0x12
        /*0026*/ 	.short	(.L_9 - .L_8)
	.align		4
.L_8:
        /*0028*/ 	.word	index@(_Z10computeFFTPdS_S_S_)
        /*002c*/ 	.word	0x00000028
.L_9:


//--------------------- .nv.compat                --------------------------
	.section	.nv.compat,"",@"SHT_CUDA_COMPAT_INFO"
	.align	4
        /*0000*/ 	.byte	0x02, 0x09, 0x00, 0x00, 0x02, 0x02, 0x01, 0x00, 0x02, 0x05, 0x05, 0x00, 0x03, 0x07, 0x01, 0x01
        /*0010*/ 	.byte	0x02, 0x03, 0x00, 0x00, 0x02, 0x06, 0x01, 0x00, 0x04, 0x0b, 0x08, 0x00, 0x01, 0x00, 0x00, 0x00
        /*0020*/ 	.byte	0x00, 0x00, 0x00, 0x00


//--------------------- .nv.info._Z10computeFFTPdS_S_S_ --------------------------
	.section	.nv.info._Z10computeFFTPdS_S_S_,"",@"SHT_CUDA_INFO"
	.sectionflags	@""
	.align	4


	//----- nvinfo : EIATTR_CUDA_API_VERSION
	.align		4
        /*0000*/ 	.byte	0x04, 0x37
        /*0002*/ 	.short	(.L_11 - .L_10)
.L_10:
        /*0004*/ 	.word	0x00000082


	//----- nvinfo : EIATTR_KPARAM_INFO
	.align		4
.L_11:
        /*0008*/ 	.byte	0x04, 0x17
        /*000a*/ 	.short	(.L_13 - .L_12)
.L_12:
        /*000c*/ 	.word	0x00000000
        /*0010*/ 	.short	0x0003
        /*0012*/ 	.short	0x0018
        /*0014*/ 	.byte	0x00, 0xf5, 0x21, 0x00


	//----- nvinfo : EIATTR_KPARAM_INFO
	.align		4
.L_13:
        /*0018*/ 	.byte	0x04, 0x17
        /*001a*/ 	.short	(.L_15 - .L_14)
.L_14:
        /*001c*/ 	.word	0x00000000
        /*0020*/ 	.short	0x0002
        /*0022*/ 	.short	0x0010
        /*0024*/ 	.byte	0x00, 0xf5, 0x21, 0x00


	//----- nvinfo : EIATTR_KPARAM_INFO
	.align		4
.L_15:
        /*0028*/ 	.byte	0x04, 0x17
        /*002a*/ 	.short	(.L_17 - .L_16)
.L_16:
        /*002c*/ 	.word	0x00000000
        /*0030*/ 	.short	0x0001
        /*0032*/ 	.short	0x0008
        /*0034*/ 	.byte	0x00, 0xf5, 0x21, 0x00


	//----- nvinfo : EIATTR_KPARAM_INFO
	.align		4
.L_17:
        /*0038*/ 	.byte	0x04, 0x17
        /*003a*/ 	.short	(.L_19 - .L_18)
.L_18:
        /*003c*/ 	.word	0x00000000
        /*0040*/ 	.short	0x0000
        /*0042*/ 	.short	0x0000
        /*0044*/ 	.byte	0x00, 0xf5, 0x21, 0x00


	//----- nvinfo : EIATTR_SPARSE_MMA_MASK
	.align		4
.L_19:
        /*0048*/ 	.byte	0x03, 0x50
        /*004a*/ 	.short	0x0000


	//----- nvinfo : EIATTR_MAXREG_COUNT
	.align		4
        /*004c*/ 	.byte	0x03, 0x1b
        /*004e*/ 	.short	0x00ff


	//----- nvinfo : EIATTR_MERCURY_ISA_VERSION
	.align		4
        /*0050*/ 	.byte	0x03, 0x5f
        /*0052*/ 	.short	0x0101


	//----- nvinfo : EIATTR_VRC_CTA_INIT_COUNT
	.align		4
        /*0054*/ 	.byte	0x02, 0x4a
	.zero		1
	.zero		1


	//----- nvinfo : EIATTR_EXIT_INSTR_OFFSETS
	.align		4
        /*0058*/ 	.byte	0x04, 0x1c
        /*005a*/ 	.short	(.L_21 - .L_20)


	//   ....[0]....
.L_20:
        /*005c*/ 	.word	0x00001410


	//----- nvinfo : EIATTR_CRS_STACK_SIZE
	.align		4
.L_21:
        /*0060*/ 	.byte	0x04, 0x1e
        /*0062*/ 	.short	(.L_23 - .L_22)
.L_22:
        /*0064*/ 	.word	0x00000000


	//----- nvinfo : EIATTR_CBANK_PARAM_SIZE
	.align		4
.L_23:
        /*0068*/ 	.byte	0x03, 0x19
        /*006a*/ 	.short	0x0020


	//----- nvinfo : EIATTR_PARAM_CBANK
	.align		4
        /*006c*/ 	.byte	0x04, 0x0a
        /*006e*/ 	.short	(.L_25 - .L_24)
	.align		4
.L_24:
        /*0070*/ 	.word	index@(.nv.constant0._Z10computeFFTPdS_S_S_)
        /*0074*/ 	.short	0x0380
        /*0076*/ 	.short	0x0020


	//----- nvinfo : EIATTR_SW_WAR
	.align		4
.L_25:
        /*0078*/ 	.byte	0x04, 0x36
        /*007a*/ 	.short	(.L_27 - .L_26)
.L_26:
        /*007c*/ 	.word	0x00000008
.L_27:


//--------------------- .nv.callgraph             --------------------------
	.section	.nv.callgraph,"",@"SHT_CUDA_CALLGRAPH"
	.align	4
	.sectionentsize	8
	.align		4
        /*0000*/ 	.word	0x00000000
	.align		4
        /*0004*/ 	.word	0xffffffff
	.align		4
        /*0008*/ 	.word	0x00000000
	.align		4
        /*000c*/ 	.word	0xfffffffe
	.align		4
        /*0010*/ 	.word	0x00000000
	.align		4
        /*0014*/ 	.word	0xfffffffd
	.align		4
        /*0018*/ 	.word	0x00000000
	.align		4
        /*001c*/ 	.word	0xfffffffc


//--------------------- .nv.constant4             --------------------------
	.section	.nv.constant4,"a",@progbits
	.align	8
	.align		8
.nv.constant4:
        /*0000*/ 	.dword	__cudart_i2opi_d
	.align		8
        /*0008*/ 	.dword	__cudart_sin_cos_coeffs


//--------------------- .text._Z10computeFFTPdS_S_S_ --------------------------
	.section	.text._Z10computeFFTPdS_S_S_,"ax",@progbits
	.align	128
        .global         _Z10computeFFTPdS_S_S_
        .type           _Z10computeFFTPdS_S_S_,@function
        .size           _Z10computeFFTPdS_S_S_,(.L_x_23 - _Z10computeFFTPdS_S_S_)
        .other          _Z10computeFFTPdS_S_S_,@"STO_CUDA_ENTRY STV_DEFAULT"
_Z10computeFFTPdS_S_S_:
.text._Z10computeFFTPdS_S_S_:
[----:B------:R-:W0:Y:S01]  /*0000*/  LDC R1, c[0x0][0x37c] ;  /* 0x0000df00ff017b82 */ /* 0x000e220000000800 */
[----:B------:R-:W1:Y:S07]  /*0010*/  S2R R0, SR_TID.X ;  /* 0x0000000000007919 */ /* 0x000e6e0000002100 */
[----:B------:R-:W1:Y:S01]  /*0020*/  S2UR UR4, SR_CTAID.X ;  /* 0x00000000000479c3 */ /* 0x000e620000002500 */
[----:B------:R-:W-:Y:S01]  /*0030*/  UMOV UR5, 0x401921fb ;  /* 0x401921fb00057882 */ /* 0x000fe20000000000 */
[----:B------:R-:W2:Y:S01]  /*0040*/  LDCU.64 UR8, c[0x0][0x358] ;  /* 0x00006b00ff0877ac */ /* 0x000ea20008000a00 */
[----:B------:R-:W-:Y:S01]  /*0050*/  BSSY.RECONVERGENT B0, `(.L_x_0) ;  /* 0x0000024000007945 */ /* 0x000fe20003800200 */
[----:B0-----:R-:W-:-:S04]  /*0060*/  VIADD R1, R1, 0xffffffd8 ;  /* 0xffffffd801017836 */ /* 0x001fc80000000000 */
[----:B------:R-:W1:Y:S02]  /*0070*/  LDC R3, c[0x0][0x360] ;  /* 0x0000d800ff037b82 */ /* 0x000e640000000800 */
[----:B-1----:R-:W-:Y:S01]  /*0080*/  IMAD R0, R3, UR4, R0 ;  /* 0x0000000403007c24 */ /* 0x002fe2000f8e0200 */
[----:B------:R-:W-:-:S03]  /*0090*/  UMOV UR4, 0x54442d18 ;  /* 0x54442d1800047882 */ /* 0x000fc60000000000 */
[----:B------:R-:W0:Y:S02]  /*00a0*/  I2F.F64 R2, R0 ;  /* 0x0000000000027312 */ /* 0x000e240000201c00 */
[----:B0-----:R-:W-:-:S08]  /*00b0*/  DMUL R2, R2, UR4 ;  /* 0x0000000402027c28 */ /* 0x001fd00008000000 */
[----:B------:R-:W-:-:S08]  /*00c0*/  DMUL R4, R2, 0.0001220703125 ;  /* 0x3f20000002047828 */ /* 0x000fd00000000000 */
[----:B------:R-:W-:-:S14]  /*00d0*/  DSETP.NEU.AND P0, PT, |R4|, +INF , PT ;  /* 0x7ff000000400742a */ /* 0x000fdc0003f0d200 */
[----:B------:R-:W-:Y:S01]  /*00e0*/  @!P0 DMUL R40, RZ, R4 ;  /* 0x00000004ff288228 */ /* 0x000fe20000000000 */
[----:B------:R-:W-:Y:S01]  /*00f0*/  @!P0 IMAD.MOV.U32 R2, RZ, RZ, 0x1 ;  /* 0x00000001ff028424 */ /* 0x000fe200078e00ff */
[----:B--2---:R-:W-:Y:S09]  /*0100*/  @!P0 BRA `(.L_x_1) ;  /* 0x0000000000608947 */ /* 0x004ff20003800000 */
[----:B------:R-:W-:Y:S01]  /*0110*/  UMOV UR4, 0x6dc9c883 ;  /* 0x6dc9c88300047882 */ /* 0x000fe20000000000 */
[----:B------:R-:W-:Y:S01]  /*0120*/  UMOV UR5, 0x3fe45f30 ;  /* 0x3fe45f3000057882 */ /* 0x000fe20000000000 */
[C---:B------:R-:W-:Y:S01]  /*0130*/  DSETP.GE.AND P0, PT, |R4|.reuse, 2.14748364800000000000e+09, PT ;  /* 0x41e000000400742a */ /* 0x040fe20003f06200 */
[----:B------:R-:W-:Y:S01]  /*0140*/  BSSY.RECONVERGENT B1, `(.L_x_2) ;  /* 0x0000013000017945 */ /* 0x000fe20003800200 */
[----:B------:R-:W-:Y:S01]  /*0150*/  DMUL R2, R4, UR4 ;  /* 0x0000000404027c28 */ /* 0x000fe20008000000 */
[----:B------:R-:W-:Y:S01]  /*0160*/  UMOV UR4, 0x54442d18 ;  /* 0x54442d1800047882 */ /* 0x000fe20000000000 */
[----:B------:R-:W-:-:S08]  /*0170*/  UMOV UR5, 0x3ff921fb ;  /* 0x3ff921fb00057882 */ /* 0x000fd00000000000 */
[----:B------:R-:W0:Y:S08]  /*0180*/  F2I.F64 R2, R2 ;  /* 0x0000000200027311 */ /* 0x000e300000301100 */
[----:B0-----:R-:W0:Y:S02]  /*0190*/  I2F.F64 R40, R2 ;  /* 0x0000000200287312 */ /* 0x001e240000201c00 */
[----:B0-----:R-:W-:Y:S01]  /*01a0*/  DFMA R6, R40, -UR4, R4 ;  /* 0x8000000428067c2b */ /* 0x001fe20008000004 */
[----:B------:R-:W-:Y:S01]  /*01b0*/  UMOV UR4, 0x33145c00 ;  /* 0x33145c0000047882 */ /* 0x000fe20000000000 */
[----:B------:R-:W-:-:S06]  /*01c0*/  UMOV UR5, 0x3c91a626 ;  /* 0x3c91a62600057882 */ /* 0x000fcc0000000000 */
[----:B------:R-:W-:Y:S01]  /*01d0*/  DFMA R6, R40, -UR4, R6 ;  /* 0x8000000428067c2b */ /* 0x000fe20008000006 */
[----:B------:R-:W-:Y:S01]  /*01e0*/  UMOV UR4, 0x252049c0 ;  /* 0x252049c000047882 */ /* 0x000fe20000000000 */
[----:B------:R-:W-:-:S06]  /*01f0*/  UMOV UR5, 0x397b839a ;  /* 0x397b839a00057882 */ /* 0x000fcc0000000000 */
[----:B------:R-:W-:Y:S01]  /*0200*/  DFMA R40, R40, -UR4, R6 ;  /* 0x8000000428287c2b */ /* 0x000fe20008000006 */
[----:B------:R-:W-:Y:S10]  /*0210*/  @!P0 BRA `(.L_x_3) ;  /* 0x0000000000148947 */ /* 0x000ff40003800000 */
[----:B------:R-:W-:Y:S01]  /*0220*/  IMAD.MOV.U32 R40, RZ, RZ, R4 ;  /* 0x000000ffff287224 */ /* 0x000fe200078e0004 */
[----:B------:R-:W-:Y:S01]  /*0230*/  MOV R16, 0x260 ;  /* 0x0000026000107802 */ /* 0x000fe20000000f00 */
[----:B------:R-:W-:-:S07]  /*0240*/  IMAD.MOV.U32 R17, RZ, RZ, R5 ;  /* 0x000000ffff117224 */ /* 0x000fce00078e0005 */
[----:B------:R-:W-:Y:S05]  /*0250*/  CALL.REL.NOINC `($_Z10computeFFTPdS_S_S_$__internal_trig_reduction_slowpathd) ;  /* 0x0000001000707944 */ /* 0x000fea0003c00000 */
[----:B------:R-:W-:-:S07]  /*0260*/  IMAD.MOV.U32 R2, RZ, RZ, R24 ;  /* 0x000000ffff027224 */ /* 0x000fce00078e0018 */
.L_x_3:
[----:B------:R-:W-:Y:S05]  /*0270*/  BSYNC.RECONVERGENT B1 ;  /* 0x0000000000017941 */ /* 0x000fea0003800200 */
.L_x_2:
[----:B------:R-:W-:-:S07]  /*0280*/  VIADD R2, R2, 0x1 ;  /* 0x0000000102027836 */ /* 0x000fce0000000000 */
.L_x_1:
[----:B------:R-:W-:Y:S05]  /*0290*/  BSYNC.RECONVERGENT B0 ;  /* 0x0000000000007941 */ /* 0x000fea0003800200 */
.L_x_0:
[----:B------:R-:W0:Y:S01]  /*02a0*/  LDCU.64 UR4, c[0x4][0x8] ;  /* 0x01000100ff0477ac */ /* 0x000e220008000a00 */
[----:B------:R-:W-:-:S05]  /*02b0*/  IMAD.SHL.U32 R3, R2, 0x40, RZ ;  /* 0x0000004002037824 */ /* 0x000fca00078e00ff */
[----:B------:R-:W-:-:S04]  /*02c0*/  LOP3.LUT R3, R3, 0x40, RZ, 0xc0, !PT ;  /* 0x0000004003037812 */ /* 0x000fc800078ec0ff */
[----:B0-----:R-:W-:-:S05]  /*02d0*/  IADD3 R6, P0, PT, R3, UR4, RZ ;  /* 0x0000000403067c10 */ /* 0x001fca000ff1e0ff */
[----:B------:R-:W-:-:S05]  /*02e0*/  IMAD.X R7, RZ, RZ, UR5, P0 ;  /* 0x00000005ff077e24 */ /* 0x000fca00080e06ff */
[----:B------:R-:W2:Y:S04]  /*02f0*/  LDG.E.128.CONSTANT R16, desc[UR8][R6.64] ;  /* 0x0000000806107981 */ /* 0x000ea8000c1e9d00 */
[----:B------:R-:W3:Y:S04]  /*0300*/  LDG.E.128.CONSTANT R8, desc[UR8][R6.64+0x10] ;  /* 0x0000100806087981 */ /* 0x000ee8000c1e9d00 */
[----:B------:R-:W4:Y:S01]  /*0310*/  LDG.E.128.CONSTANT R12, desc[UR8][R6.64+0x20] ;  /* 0x00002008060c7981 */ /* 0x000f22000c1e9d00 */
[----:B------:R-:W-:Y:S01]  /*0320*/  LOP3.LUT R3, R2, 0x1, RZ, 0xc0, !PT ;  /* 0x0000000102037812 */ /* 0x000fe200078ec0ff */
[----:B------:R-:W-:Y:S01]  /*0330*/  IMAD.MOV.U32 R22, RZ, RZ, 0x20fd8164 ;  /* 0x20fd8164ff167424 */ /* 0x000fe200078e00ff */
[----:B------:R-:W-:Y:S01]  /*0340*/  DMUL R20, R40, R40 ;  /* 0x0000002828147228 */ /* 0x000fe20000000000 */
[----:B------:R-:W-:Y:S01]  /*0350*/  BSSY.RECONVERGENT B0, `(.L_x_4) ;  /* 0x0000030000007945 */ /* 0x000fe20003800200 */
[----:B------:R-:W-:Y:S01]  /*0360*/  ISETP.NE.U32.AND P0, PT, R3, 0x1, PT ;  /* 0x000000010300780c */ /* 0x000fe20003f05070 */
[----:B------:R-:W-:Y:S01]  /*0370*/  IMAD.MOV.U32 R3, RZ, RZ, 0x3da8ff83 ;  /* 0x3da8ff83ff037424 */ /* 0x000fe200078e00ff */
[----:B------:R-:W-:-:S02]  /*0380*/  DSETP.NEU.AND P1, PT, |R4|, +INF , PT ;  /* 0x7ff000000400742a */ /* 0x000fc40003f2d200 */
[----:B------:R-:W-:Y:S02]  /*0390*/  FSEL R22, R22, -8.06006814911005101289e+34, !P0 ;  /* 0xf9785eba16167808 */ /* 0x000fe40004000000 */
[----:B------:R-:W-:-:S06]  /*03a0*/  FSEL R23, -R3, 0.11223486810922622681, !P0 ;  /* 0x3de5db6503177808 */ /* 0x000fcc0004000100 */
[----:B--2---:R-:W-:-:S08]  /*03b0*/  DFMA R16, R20, R22, R16 ;  /* 0x000000161410722b */ /* 0x004fd00000000010 */
[----:B------:R-:W-:-:S08]  /*03c0*/  DFMA R16, R20, R16, R18 ;  /* 0x000000101410722b */ /* 0x000fd00000000012 */
[----:B---3--:R-:W-:-:S08]  /*03d0*/  DFMA R8, R20, R16, R8 ;  /* 0x000000101408722b */ /* 0x008fd00000000008 */
[----:B------:R-:W-:-:S08]  /*03e0*/  DFMA R8, R20, R8, R10 ;  /* 0x000000081408722b */ /* 0x000fd0000000000a */
[----:B----4-:R-:W-:Y:S01]  /*03f0*/  DFMA R8, R20, R8, R12 ;  /* 0x000000081408722b */ /* 0x010fe2000000000c */
[----:B------:R-:W-:-:S07]  /*0400*/  @!P1 IMAD.MOV.U32 R12, RZ, RZ, RZ ;  /* 0x000000ffff0c9224 */ /* 0x000fce00078e00ff */
[----:B------:R-:W-:Y:S02]  /*0410*/  DFMA R8, R20, R8, R14 ;  /* 0x000000081408722b */ /* 0x000fe4000000000e */
[----:B------:R-:W-:-:S06]  /*0420*/  @!P1 DMUL R14, RZ, R4 ;  /* 0x00000004ff0e9228 */ /* 0x000fcc0000000000 */
[----:B------:R-:W-:Y:S02]  /*0430*/  DFMA R40, R8, R40, R40 ;  /* 0x000000280828722b */ /* 0x000fe40000000028 */
[----:B------:R-:W-:-:S10]  /*0440*/  DFMA R8, R20, R8, 1 ;  /* 0x3ff000001408742b */ /* 0x000fd40000000008 */
[----:B------:R-:W-:Y:S02]  /*0450*/  FSEL R8, R8, R40, !P0 ;  /* 0x0000002808087208 */ /* 0x000fe40004000000 */
[----:B------:R-:W-:Y:S02]  /*0460*/  FSEL R9, R9, R41, !P0 ;  /* 0x0000002909097208 */ /* 0x000fe40004000000 */
[----:B------:R-:W-:-:S04]  /*0470*/  LOP3.LUT P0, RZ, R2, 0x2, RZ, 0xc0, !PT ;  /* 0x0000000202ff7812 */ /* 0x000fc8000780c0ff */
[----:B------:R-:W-:-:S10]  /*0480*/  DADD R6, RZ, -R8 ;  /* 0x00000000ff067229 */ /* 0x000fd40000000808 */
[----:B------:R-:W-:Y:S02]  /*0490*/  FSEL R2, R8, R6, !P0 ;  /* 0x0000000608027208 */ /* 0x000fe40004000000 */
[----:B------:R-:W-:Y:S01]  /*04a0*/  FSEL R3, R9, R7, !P0 ;  /* 0x0000000709037208 */ /* 0x000fe20004000000 */
[----:B------:R-:W-:Y:S06]  /*04b0*/  @!P1 BRA `(.L_x_5) ;  /* 0x0000000000649947 */ /* 0x000fec0003800000 */
[----:B------:R-:W-:Y:S01]  /*04c0*/  UMOV UR4, 0x6dc9c883 ;  /* 0x6dc9c88300047882 */ /* 0x000fe20000000000 */
[----:B------:R-:W-:Y:S01]  /*04d0*/  UMOV UR5, 0x3fe45f30 ;  /* 0x3fe45f3000057882 */ /* 0x000fe20000000000 */
[C---:B------:R-:W-:Y:S02]  /*04e0*/  DSETP.GE.AND P0, PT, |R4|.reuse, 2.14748364800000000000e+09, PT ;  /* 0x41e000000400742a */ /* 0x040fe40003f06200 */
        /* <DEDUP_REMOVED lines=13> */
[----:B------:R-:W-:Y:S01]  /*05c0*/  BSSY.RECONVERGENT B1, `(.L_x_6) ;  /* 0x0000005000017945 */ /* 0x000fe20003800200 */
[----:B------:R-:W-:Y:S01]  /*05d0*/  IMAD.MOV.U32 R40, RZ, RZ, R4 ;  /* 0x000000ffff287224 */ /* 0x000fe200078e0004 */
[----:B------:R-:W-:Y:S01]  /*05e0*/  MOV R16, 0x610 ;  /* 0x0000061000107802 */ /* 0x000fe20000000f00 */
[----:B------:R-:W-:-:S07]  /*05f0*/  IMAD.MOV.U32 R17, RZ, RZ, R5 ;  /* 0x000000ffff117224 */ /* 0x000fce00078e0005 */
[----:B------:R-:W-:Y:S05]  /*0600*/  CALL.REL.NOINC `($_Z10computeFFTPdS_S_S_$__internal_trig_reduction_slowpathd) ;  /* 0x0000000c00847944 */ /* 0x000fea0003c00000 */
[----:B------:R-:W-:Y:S05]  /*0610*/  BSYNC.RECONVERGENT B1 ;  /* 0x0000000000017941 */ /* 0x000fea0003800200 */
.L_x_6:
[----:B------:R-:W-:Y:S02]  /*0620*/  IMAD.MOV.U32 R12, RZ, RZ, R24 ;  /* 0x000000ffff0c7224 */ /* 0x000fe400078e0018 */
[----:B------:R-:W-:Y:S02]  /*0630*/  IMAD.MOV.U32 R14, RZ, RZ, R40 ;  /* 0x000000ffff0e7224 */ /* 0x000fe400078e0028 */
[----:B------:R-:W-:-:S07]  /*0640*/  IMAD.MOV.U32 R15, RZ, RZ, R41 ;  /* 0x000000ffff0f7224 */ /* 0x000fce00078e0029 */
.L_x_5:
[----:B------:R-:W-:Y:S05]  /*0650*/  BSYNC.RECONVERGENT B0 ;  /* 0x0000000000007941 */ /* 0x000fea0003800200 */
.L_x_4:
[----:B------:R-:W0:Y:S01]  /*0660*/  LDCU.64 UR4, c[0x4][0x8] ;  /* 0x01000100ff0477ac */ /* 0x000e220008000a00 */
[C---:B------:R-:W-:Y:S01]  /*0670*/  IMAD.SHL.U32 R4, R12.reuse, 0x40, RZ ;  /* 0x000000400c047824 */ /* 0x040fe200078e00ff */
[----:B------:R-:W-:Y:S01]  /*0680*/  LOP3.LUT R13, R12, 0x1, RZ, 0xc0, !PT ;  /* 0x000000010c0d7812 */ /* 0x000fe200078ec0ff */
[----:B------:R-:W-:Y:S01]  /*0690*/  IMAD.MOV.U32 R24, RZ, RZ, 0x20fd8164 ;  /* 0x20fd8164ff187424 */ /* 0x000fe200078e00ff */
[----:B------:R-:W-:Y:S01]  /*06a0*/  DMUL R22, R14, R14 ;  /* 0x0000000e0e167228 */ /* 0x000fe20000000000 */
[----:B------:R-:W1:Y:S01]  /*06b0*/  LDCU.64 UR10, c[0x4][0x8] ;  /* 0x01000100ff0a77ac */ /* 0x000e620008000a00 */
[----:B------:R-:W-:-:S04]  /*06c0*/  LOP3.LUT R4, R4, 0x40, RZ, 0xc0, !PT ;  /* 0x0000004004047812 */ /* 0x000fc800078ec0ff */
[----:B0-----:R-:W-:-:S05]  /*06d0*/  IADD3 R20, P0, PT, R4, UR4, RZ ;  /* 0x0000000404147c10 */ /* 0x001fca000ff1e0ff */
[----:B------:R-:W-:Y:S01]  /*06e0*/  IMAD.X R21, RZ, RZ, UR5, P0 ;  /* 0x00000005ff157e24 */ /* 0x000fe200080e06ff */
[----:B------:R-:W0:Y:S04]  /*06f0*/  LDCU.128 UR4, c[0x0][0x390] ;  /* 0x00007200ff0477ac */ /* 0x000e280008000c00 */
[----:B------:R-:W2:Y:S04]  /*0700*/  LDG.E.128.CONSTANT R16, desc[UR8][R20.64] ;  /* 0x0000000814107981 */ /* 0x000ea8000c1e9d00 */
[----:B------:R-:W3:Y:S04]  /*0710*/  LDG.E.128.CONSTANT R4, desc[UR8][R20.64+0x10] ;  /* 0x0000100814047981 */ /* 0x000ee8000c1e9d00 */
[----:B------:R-:W4:Y:S01]  /*0720*/  LDG.E.128.CONSTANT R8, desc[UR8][R20.64+0x20] ;  /* 0x0000200814087981 */ /* 0x000f22000c1e9d00 */
[----:B------:R-:W-:Y:S01]  /*0730*/  ISETP.NE.U32.AND P0, PT, R13, 0x1, PT ;  /* 0x000000010d00780c */ /* 0x000fe20003f05070 */
[----:B------:R-:W-:Y:S01]  /*0740*/  IMAD.MOV.U32 R13, RZ, RZ, 0x3da8ff83 ;  /* 0x3da8ff83ff0d7424 */ /* 0x000fe200078e00ff */
[----:B------:R-:W-:-:S02]  /*0750*/  CS2R R34, SRZ ;  /* 0x0000000000227805 */ /* 0x000fc4000001ff00 */
[----:B------:R-:W-:Y:S01]  /*0760*/  FSEL R24, R24, -8.06006814911005101289e+34, !P0 ;  /* 0xf9785eba18187808 */ /* 0x000fe20004000000 */
[----:B0-----:R-:W-:Y:S01]  /*0770*/  UIADD3 UR6, UP0, UPT, UR6, 0x8, URZ ;  /* 0x0000000806067890 */ /* 0x001fe2000ff1e0ff */
[----:B------:R-:W-:Y:S01]  /*0780*/  FSEL R25, -R13, 0.11223486810922622681, !P0 ;  /* 0x3de5db650d197808 */ /* 0x000fe20004000100 */
[----:B------:R-:W-:Y:S02]  /*0790*/  UIADD3 UR4, UP1, UPT, UR4, 0x8, URZ ;  /* 0x0000000804047890 */ /* 0x000fe4000ff3e0ff */
[----:B------:R-:W-:Y:S02]  /*07a0*/  UIADD3.X UR7, UPT, UPT, URZ, UR7, URZ, UP0, !UPT ;  /* 0x00000007ff077290 */ /* 0x000fe400087fe4ff */
[----:B------:R-:W-:Y:S02]  /*07b0*/  UIADD3.X UR5, UPT, UPT, URZ, UR5, URZ, UP1, !UPT ;  /* 0x00000005ff057290 */ /* 0x000fe40008ffe4ff */
[----:B------:R-:W-:Y:S01]  /*07c0*/  IMAD.U32 R28, RZ, RZ, UR4 ;  /* 0x00000004ff1c7e24 */ /* 0x000fe2000f8e00ff */
[----:B------:R-:W-:-:S03]  /*07d0*/  UMOV UR4, URZ ;  /* 0x000000ff00047c82 */ /* 0x000fc60008000000 */
[----:B------:R-:W-:Y:S01]  /*07e0*/  IMAD.U32 R29, RZ, RZ, UR5 ;  /* 0x00000005ff1d7e24 */ /* 0x000fe2000f8e00ff */
[----:B--2---:R-:W-:-:S08]  /*07f0*/  DFMA R16, R22, R24, R16 ;  /* 0x000000181610722b */ /* 0x004fd00000000010 */
[----:B------:R-:W-:-:S08]  /*0800*/  DFMA R16, R22, R16, R18 ;  /* 0x000000101610722b */ /* 0x000fd00000000012 */
[----:B---3--:R-:W-:-:S08]  /*0810*/  DFMA R4, R22, R16, R4 ;  /* 0x000000101604722b */ /* 0x008fd00000000004 */
[----:B------:R-:W-:-:S08]  /*0820*/  DFMA R4, R22, R4, R6 ;  /* 0x000000041604722b */ /* 0x000fd00000000006 */
[----:B----4-:R-:W-:Y:S01]  /*0830*/  DFMA R4, R22, R4, R8 ;  /* 0x000000041604722b */ /* 0x010fe20000000008 */
[----:B------:R-:W-:-:S07]  /*0840*/  CS2R R8, SRZ ;  /* 0x0000000000087805 */ /* 0x000fce000001ff00 */
[----:B------:R-:W-:Y:S01]  /*0850*/  DFMA R4, R22, R4, R10 ;  /* 0x000000041604722b */ /* 0x000fe2000000000a */
[----:B------:R-:W-:-:S07]  /*0860*/  CS2R R10, SRZ ;  /* 0x00000000000a7805 */ /* 0x000fce000001ff00 */
[----:B------:R-:W-:Y:S02]  /*0870*/  DFMA R14, R4, R14, R14 ;  /* 0x0000000e040e722b */ /* 0x000fe4000000000e */
[----:B------:R-:W-:-:S10]  /*0880*/  DFMA R4, R22, R4, 1 ;  /* 0x3ff000001604742b */ /* 0x000fd40000000004 */
[----:B------:R-:W-:Y:S01]  /*0890*/  FSEL R6, R4, R14, !P0 ;  /* 0x0000000e04067208 */ /* 0x000fe20004000000 */
[----:B------:R-:W-:Y:S01]  /*08a0*/  IMAD.U32 R14, RZ, RZ, UR6 ;  /* 0x00000006ff0e7e24 */ /* 0x000fe2000f8e00ff */
[----:B------:R-:W-:Y:S01]  /*08b0*/  FSEL R7, R5, R15, !P0 ;  /* 0x0000000f05077208 */ /* 0x000fe20004000000 */
[----:B------:R-:W-:Y:S01]  /*08c0*/  IMAD.U32 R15, RZ, RZ, UR7 ;  /* 0x00000007ff0f7e24 */ /* 0x000fe2000f8e00ff */
[----:B------:R-:W-:Y:S02]  /*08d0*/  LOP3.LUT P0, RZ, R12, 0x2, RZ, 0xc0, !PT ;  /* 0x000000020cff7812 */ /* 0x000fe4000780c0ff */
[----:B------:R-:W-:Y:S02]  /*08e0*/  CS2R R12, SRZ ;  /* 0x00000000000c7805 */ /* 0x000fe4000001ff00 */
[----:B------:R-:W-:-:S10]  /*08f0*/  DADD R4, RZ, -R6 ;  /* 0x00000000ff047229 */ /* 0x000fd40000000806 */
[----:B------:R-:W-:Y:S02]  /*0900*/  FSEL R4, R6, R4, !P0 ;  /* 0x0000000406047208 */ /* 0x000fe40004000000 */
[----:B------:R-:W-:Y:S02]  /*0910*/  FSEL R5, R7, R5, !P0 ;  /* 0x0000000507057208 */ /* 0x000fe40004000000 */
[----:B-1----:R-:W-:-:S07]  /*0920*/  CS2R R6, SRZ ;  /* 0x0000000000067805 */ /* 0x002fce000001ff00 */
.L_x_14:
[----:B------:R0:W5:Y:S04]  /*0930*/  LDG.E.64 R30, desc[UR8][R28.64+-0x8] ;  /* 0xfffff8081c1e7981 */ /* 0x000168000c1e1b00 */
[----:B------:R0:W5:Y:S01]  /*0940*/  LDG.E.64 R32, desc[UR8][R14.64+-0x8] ;  /* 0xfffff8080e207981 */ /* 0x000162000c1e1b00 */
[----:B------:R-:W1:Y:S01]  /*0950*/  I2F.F64 R18, R0 ;  /* 0x0000000000127312 */ /* 0x000e620000201c00 */
[----:B------:R-:W-:Y:S01]  /*0960*/  UMOV UR6, 0x54442d18 ;  /* 0x54442d1800067882 */ /* 0x000fe20000000000 */
[----:B------:R-:W-:Y:S01]  /*0970*/  UMOV UR7, 0x402921fb ;  /* 0x402921fb00077882 */ /* 0x000fe20000000000 */
[----:B------:R-:W-:Y:S01]  /*0980*/  BSSY.RECONVERGENT B0, `(.L_x_7) ;  /* 0x0000022000007945 */ /* 0x000fe20003800200 */
[----:B------:R-:W-:-:S08]  /*0990*/  DMUL R16, R34, UR6 ;  /* 0x0000000622107c28 */ /* 0x000fd00008000000 */
[----:B-1----:R-:W-:-:S08]  /*09a0*/  DMUL R16, R18, R16 ;  /* 0x0000001012107228 */ /* 0x002fd00000000000 */
[----:B------:R-:W-:-:S08]  /*09b0*/  DMUL R36, R16, 0.0001220703125 ;  /* 0x3f20000010247828 */ /* 0x000fd00000000000 */
[----:B------:R-:W-:-:S14]  /*09c0*/  DSETP.NEU.AND P2, PT, |R36|, +INF , PT ;  /* 0x7ff000002400742a */ /* 0x000fdc0003f4d200 */
[----:B------:R-:W-:Y:S01]  /*09d0*/  @!P2 DMUL R38, RZ, R36 ;  /* 0x00000024ff26a228 */ /* 0x000fe20000000000 */
[----:B------:R-:W-:Y:S01]  /*09e0*/  @!P2 IMAD.MOV.U32 R44, RZ, RZ, 0x1 ;  /* 0x00000001ff2ca424 */ /* 0x000fe200078e00ff */
[----:B0-----:R-:W-:Y:S09]  /*09f0*/  @!P2 BRA `(.L_x_8) ;  /* 0x000000000068a947 */ /* 0x001ff20003800000 */
        /* <DEDUP_REMOVED lines=20> */
[----:B-----5:R-:W-:Y:S05]  /*0b40*/  CALL.REL.NOINC `($_Z10computeFFTPdS_S_S_$__internal_trig_reduction_slowpathd) ;  /* 0x0000000800347944 */ /* 0x020fea0003c00000 */
[----:B------:R-:W-:Y:S02]  /*0b50*/  IMAD.MOV.U32 R16, RZ, RZ, R24 ;  /* 0x000000ffff107224 */ /* 0x000fe400078e0018 */
[----:B------:R-:W-:Y:S02]  /*0b60*/  IMAD.MOV.U32 R38, RZ, RZ, R40 ;  /* 0x000000ffff267224 */ /* 0x000fe400078e0028 */
[----:B------:R-:W-:-:S07]  /*0b70*/  IMAD.MOV.U32 R39, RZ, RZ, R41 ;  /* 0x000000ffff277224 */ /* 0x000fce00078e0029 */
.L_x_10:
[----:B------:R-:W-:Y:S05]  /*0b80*/  BSYNC.RECONVERGENT B1 ;  /* 0x0000000000017941 */ /* 0x000fea0003800200 */
.L_x_9:
[----:B------:R-:W-:-:S07]  /*0b90*/  VIADD R44, R16, 0x1 ;  /* 0x00000001102c7836 */ /* 0x000fce0000000000 */
.L_x_8:
[----:B------:R-:W-:Y:S05]  /*0ba0*/  BSYNC.RECONVERGENT B0 ;  /* 0x0000000000007941 */ /* 0x000fea0003800200 */
.L_x_7:
[----:B------:R-:W-:-:S05]  /*0bb0*/  IMAD.SHL.U32 R16, R44, 0x40, RZ ;  /* 0x000000402c107824 */ /* 0x000fca00078e00ff */
[----:B------:R-:W-:-:S04]  /*0bc0*/  LOP3.LUT R16, R16, 0x40, RZ, 0xc0, !PT ;  /* 0x0000004010107812 */ /* 0x000fc800078ec0ff */
[----:B------:R-:W-:-:S05]  /*0bd0*/  IADD3 R24, P0, PT, R16, UR10, RZ ;  /* 0x0000000a10187c10 */ /* 0x000fca000ff1e0ff */
        /* <DEDUP_REMOVED lines=9> */
[----:B------:R-:W-:-:S03]  /*0c70*/  IMAD.MOV.U32 R40, RZ, RZ, 0x20fd8164 ;  /* 0x20fd8164ff287424 */ /* 0x000fc600078e00ff */
[----:B------:R-:W-:Y:S02]  /*0c80*/  FSEL R41, -R41, 0.11223486810922622681, !P0 ;  /* 0x3de5db6529297808 */ /* 0x000fe40004000100 */
[----:B------:R-:W-:-:S06]  /*0c90*/  FSEL R40, R40, -8.06006814911005101289e+34, !P0 ;  /* 0xf9785eba28287808 */ /* 0x000fcc0004000000 */
[----:B--2---:R-:W-:Y:S02]  /*0ca0*/  DFMA R16, R42, R40, R16 ;  /* 0x000000282a10722b */ /* 0x004fe40000000010 */
[----:B------:R-:W-:-:S06]  /*0cb0*/  @!P2 DMUL R40, RZ, R36 ;  /* 0x00000024ff28a228 */ /* 0x000fcc0000000000 */
[----:B------:R-:W-:-:S08]  /*0cc0*/  DFMA R16, R42, R16, R18 ;  /* 0x000000102a10722b */ /* 0x000fd00000000012 */
[----:B---3--:R-:W-:-:S08]  /*0cd0*/  DFMA R16, R42, R16, R20 ;  /* 0x000000102a10722b */ /* 0x008fd00000000014 */
[----:B------:R-:W-:-:S08]  /*0ce0*/  DFMA R16, R42, R16, R22 ;  /* 0x000000102a10722b */ /* 0x000fd00000000016 */
[----:B----4-:R-:W-:-:S08]  /*0cf0*/  DFMA R16, R42, R16, R24 ;  /* 0x000000102a10722b */ /* 0x010fd00000000018 */
[----:B------:R-:W-:-:S08]  /*0d00*/  DFMA R16, R42, R16, R26 ;  /* 0x000000102a10722b */ /* 0x000fd0000000001a */
[----:B------:R-:W-:Y:S02]  /*0d10*/  DFMA R38, R16, R38, R38 ;  /* 0x000000261026722b */ /* 0x000fe40000000026 */
[----:B------:R-:W-:Y:S01]  /*0d20*/  DFMA R16, R42, R16, 1 ;  /* 0x3ff000002a10742b */ /* 0x000fe20000000010 */
[----:B------:R-:W-:-:S09]  /*0d30*/  @!P2 IMAD.MOV.U32 R42, RZ, RZ, RZ ;  /* 0x000000ffff2aa224 */ /* 0x000fd200078e00ff */
        /* <DEDUP_REMOVED lines=27> */
[----:B-----5:R-:W-:Y:S05]  /*0ef0*/  CALL.REL.NOINC `($_Z10computeFFTPdS_S_S_$__internal_trig_reduction_slowpathd) ;  /* 0x0000000400487944 */ /* 0x020fea0003c00000 */
[----:B------:R-:W-:Y:S05]  /*0f00*/  BSYNC.RECONVERGENT B1 ;  /* 0x0000000000017941 */ /* 0x000fea0003800200 */
.L_x_13:
[----:B------:R-:W-:-:S07]  /*0f10*/  IMAD.MOV.U32 R42, RZ, RZ, R24 ;  /* 0x000000ffff2a7224 */ /* 0x000fce00078e0018 */
.L_x_12:
[----:B------:R-:W-:Y:S05]  /*0f20*/  BSYNC.RECONVERGENT B0 ;  /* 0x0000000000007941 */ /* 0x000fea0003800200 */
.L_x_11:
[----:B------:R-:W-:-:S05]  /*0f30*/  IMAD.SHL.U32 R16, R42, 0x40, RZ ;  /* 0x000000402a107824 */ /* 0x000fca00078e00ff */
[----:B------:R-:W-:-:S04]  /*0f40*/  LOP3.LUT R16, R16, 0x40, RZ, 0xc0, !PT ;  /* 0x0000004010107812 */ /* 0x000fc800078ec0ff */
[----:B------:R-:W-:-:S05]  /*0f50*/  IADD3 R24, P0, PT, R16, UR10, RZ ;  /* 0x0000000a10187c10 */ /* 0x000fca000ff1e0ff */
[----:B------:R-:W-:-:S05]  /*0f60*/  IMAD.X R25, RZ, RZ, UR11, P0 ;  /* 0x0000000bff197e24 */ /* 0x000fca00080e06ff */
[----:B------:R-:W2:Y:S01]  /*0f70*/  LDG.E.128.CONSTANT R16, desc[UR8][R24.64] ;  /* 0x0000000818107981 */ /* 0x000ea2000c1e9d00 */
[----:B------:R-:W-:-:S04]  /*0f80*/  LOP3.LUT R20, R42, 0x1, RZ, 0xc0, !PT ;  /* 0x000000012a147812 */ /* 0x000fc800078ec0ff */
[----:B------:R-:W-:Y:S02]  /*0f90*/  ISETP.NE.U32.AND P0, PT, R20, 0x1, PT ;  /* 0x000000011400780c */ /* 0x000fe40003f05070 */
[----:B------:R-:W3:Y:S01]  /*0fa0*/  LDG.E.128.CONSTANT R20, desc[UR8][R24.64+0x10] ;  /* 0x0000100818147981 */ /* 0x000ee2000c1e9d00 */
[----:B------:R-:W-:Y:S01]  /*0fb0*/  IMAD.MOV.U32 R26, RZ, RZ, 0x20fd8164 ;  /* 0x20fd8164ff1a7424 */ /* 0x000fe200078e00ff */
[----:B------:R-:W-:Y:S01]  /*0fc0*/  DMUL R36, R40, R40 ;  /* 0x0000002828247228 */ /* 0x000fe20000000000 */
[----:B------:R-:W-:-:S03]  /*0fd0*/  IMAD.MOV.U32 R27, RZ, RZ, 0x3da8ff83 ;  /* 0x3da8ff83ff1b7424 */ /* 0x000fc600078e00ff */
[----:B------:R-:W-:Y:S02]  /*0fe0*/  FSEL R26, R26, -8.06006814911005101289e+34, !P0 ;  /* 0xf9785eba1a1a7808 */ /* 0x000fe40004000000 */
[----:B------:R-:W-:-:S06]  /*0ff0*/  FSEL R27, -R27, 0.11223486810922622681, !P0 ;  /* 0x3de5db651b1b7808 */ /* 0x000fcc0004000100 */
[C---:B--2---:R-:W-:Y:S01]  /*1000*/  DFMA R16, R36.reuse, R26, R16 ;  /* 0x0000001a2410722b */ /* 0x044fe20000000010 */
[----:B------:R-:W2:Y:S07]  /*1010*/  LDG.E.128.CONSTANT R24, desc[UR8][R24.64+0x20] ;  /* 0x0000200818187981 */ /* 0x000eae000c1e9d00 */
[C---:B------:R-:W-:Y:S02]  /*1020*/  DFMA R44, R36.reuse, R16, R18 ;  /* 0x00000010242c722b */ /* 0x040fe40000000012 */
[----:B------:R-:W4:Y:S04]  /*1030*/  LDG.E.64 R16, desc[UR8][R14.64] ;  /* 0x000000080e107981 */ /* 0x000f28000c1e1b00 */
[----:B------:R0:W4:Y:S01]  /*1040*/  LDG.E.64 R18, desc[UR8][R28.64] ;  /* 0x000000081c127981 */ /* 0x000122000c1e1b00 */
[----:B------:R-:W-:Y:S01]  /*1050*/  UIADD3 UR4, UPT, UPT, UR4, 0x1, URZ ;  /* 0x0000000104047890 */ /* 0x000fe2000fffe0ff */
[----:B---3--:R-:W-:-:S02]  /*1060*/  DFMA R20, R36, R44, R20 ;  /* 0x0000002c2414722b */ /* 0x008fc40000000014 */
[----:B------:R-:W-:Y:S01]  /*1070*/  DADD R34, R34, 1 ;  /* 0x3ff0000022227429 */ /* 0x000fe20000000000 */
[----:B------:R-:W-:-:S05]  /*1080*/  UISETP.NE.AND UP0, UPT, UR4, 0x1000, UPT ;  /* 0x000010000400788c */ /* 0x000fca000bf05270 */
[----:B------:R-:W-:Y:S01]  /*1090*/  DFMA R20, R36, R20, R22 ;  /* 0x000000142414722b */ /* 0x000fe20000000016 */
[----:B0-----:R-:W-:-:S05]  /*10a0*/  IADD3 R28, P1, PT, R28, 0x10, RZ ;  /* 0x000000101c1c7810 */ /* 0x001fca0007f3e0ff */
[----:B------:R-:W-:Y:S02]  /*10b0*/  IMAD.X R29, RZ, RZ, R29, P1 ;  /* 0x000000ffff1d7224 */ /* 0x000fe400008e061d */
[----:B--2---:R-:W-:-:S08]  /*10c0*/  DFMA R20, R36, R20, R24 ;  /* 0x000000142414722b */ /* 0x004fd00000000018 */
[----:B------:R-:W-:-:S08]  /*10d0*/  DFMA R20, R36, R20, R26 ;  /* 0x000000142414722b */ /* 0x000fd0000000001a */
[----:B------:R-:W-:Y:S02]  /*10e0*/  DFMA R40, R20, R40, R40 ;  /* 0x000000281428722b */ /* 0x000fe40000000028 */
[----:B------:R-:W-:-:S10]  /*10f0*/  DFMA R20, R36, R20, 1 ;  /* 0x3ff000002414742b */ /* 0x000fd40000000014 */
[----:B------:R-:W-:Y:S02]  /*1100*/  FSEL R22, R20, R40, !P0 ;  /* 0x0000002814167208 */ /* 0x000fe40004000000 */
[----:B------:R-:W-:Y:S02]  /*1110*/  FSEL R23, R21, R41, !P0 ;  /* 0x0000002915177208 */ /* 0x000fe40004000000 */
[----:B------:R-:W-:-:S04]  /*1120*/  LOP3.LUT P0, RZ, R42, 0x2, RZ, 0xc0, !PT ;  /* 0x000000022aff7812 */ /* 0x000fc8000780c0ff */
[----:B------:R-:W-:-:S10]  /*1130*/  DADD R20, RZ, -R22 ;  /* 0x00000000ff147229 */ /* 0x000fd40000000816 */
[----:B------:R-:W-:Y:S02]  /*1140*/  FSEL R20, R22, R20, !P0 ;  /* 0x0000001416147208 */ /* 0x000fe40004000000 */
[----:B------:R-:W-:Y:S02]  /*1150*/  FSEL R21, R23, R21, !P0 ;  /* 0x0000001517157208 */ /* 0x000fe40004000000 */
[----:B------:R-:W-:-:S04]  /*1160*/  IADD3 R14, P0, PT, R14, 0x10, RZ ;  /* 0x000000100e0e7810 */ /* 0x000fc80007f1e0ff */
[-C--:B-----5:R-:W-:Y:S01]  /*1170*/  DMUL R22, R32, R20.reuse ;  /* 0x0000001420167228 */ /* 0x0a0fe20000000000 */
[----:B------:R-:W-:Y:S01]  /*1180*/  IMAD.X R15, RZ, RZ, R15, P0 ;  /* 0x000000ffff0f7224 */ /* 0x000fe200000e060f */
[----:B------:R-:W-:Y:S02]  /*1190*/  DMUL R24, R30, R20 ;  /* 0x000000141e187228 */ /* 0x000fe40000000000 */
[C---:B----4-:R-:W-:Y:S02]  /*11a0*/  DMUL R26, R20.reuse, R16 ;  /* 0x00000010141a7228 */ /* 0x050fe40000000000 */
[----:B------:R-:W-:Y:S02]  /*11b0*/  DMUL R20, R20, R18 ;  /* 0x0000001214147228 */ /* 0x000fe40000000000 */
[-C--:B------:R-:W-:Y:S02]  /*11c0*/  DFMA R22, R30, R38.reuse, R22 ;  /* 0x000000261e16722b */ /* 0x080fe40000000016 */
[----:B------:R-:W-:-:S02]  /*11d0*/  DFMA R24, R32, R38, -R24 ;  /* 0x000000262018722b */ /* 0x000fc40000000818 */
[C---:B------:R-:W-:Y:S02]  /*11e0*/  DFMA R26, R38.reuse, R18, R26 ;  /* 0x00000012261a722b */ /* 0x040fe4000000001a */
[----:B------:R-:W-:Y:S02]  /*11f0*/  DFMA R20, R38, R16, -R20 ;  /* 0x000000102614722b */ /* 0x000fe40000000814 */
[----:B------:R-:W-:Y:S02]  /*1200*/  DADD R8, R22, R8 ;  /* 0x0000000016087229 */ /* 0x000fe40000000008 */
[----:B------:R-:W-:Y:S02]  /*1210*/  DADD R6, R24, R6 ;  /* 0x0000000018067229 */ /* 0x000fe40000000006 */
[----:B------:R-:W-:Y:S02]  /*1220*/  DADD R12, R26, R12 ;  /* 0x000000001a0c7229 */ /* 0x000fe4000000000c */
[----:B------:R-:W-:Y:S01]  /*1230*/  DADD R10, R20, R10 ;  /* 0x00000000140a7229 */ /* 0x000fe2000000000a */
[----:B------:R-:W-:Y:S10]  /*1240*/  BRA.U UP0, `(.L_x_14) ;  /* 0xfffffff500b87547 */ /* 0x000ff4000b83ffff */
[----:B------:R-:W0:Y:S01]  /*1250*/  S2R R0, SR_TID.X ;  /* 0x0000000000007919 */ /* 0x000e220000002100 */
[----:B------:R-:W0:Y:S08]  /*1260*/  S2UR UR5, SR_CTAID.X ;  /* 0x00000000000579c3 */ /* 0x000e300000002500 */
[----:B------:R-:W0:Y:S08]  /*1270*/  LDC R19, c[0x0][0x360] ;  /* 0x0000d800ff137b82 */ /* 0x000e300000000800 */
[----:B------:R-:W1:Y:S08]  /*1280*/  LDC.64 R14, c[0x0][0x380] ;  /* 0x0000e000ff0e7b82 */ /* 0x000e700000000a00 */
[----:B------:R-:W2:Y:S01]  /*1290*/  LDC.64 R16, c[0x0][0x388] ;  /* 0x0000e200ff107b82 */ /* 0x000ea20000000a00 */
[----:B0-----:R-:W-:-:S04]  /*12a0*/  IMAD R19, R19, UR5, R0 ;  /* 0x0000000513137c24 */ /* 0x001fc8000f8e0200 */
[----:B-1----:R-:W-:-:S05]  /*12b0*/  IMAD.WIDE R14, R19, 0x8, R14 ;  /* 0x00000008130e7825 */ /* 0x002fca00078e020e */
[----:B------:R-:W-:Y:S01]  /*12c0*/  STG.E.64 desc[UR8][R14.64], R8 ;  /* 0x000000080e007986 */ /* 0x000fe2000c101b08 */
[----:B--2---:R-:W-:-:S05]  /*12d0*/  IMAD.WIDE R16, R19, 0x8, R16 ;  /* 0x0000000813107825 */ /* 0x004fca00078e0210 */
[----:B------:R-:W-:Y:S04]  /*12e0*/  STG.E.64 desc[UR8][R16.64], R6 ;  /* 0x0000000610007986 */ /* 0x000fe8000c101b08 */
[----:B------:R-:W-:Y:S04]  /*12f0*/  STG.E.64 desc[UR8][R14.64+0x8000], R8 ;  /* 0x008000080e007986 */ /* 0x000fe8000c101b08 */
[----:B------:R0:W-:Y:S04]  /*1300*/  STG.E.64 desc[UR8][R16.64+0x8000], R6 ;  /* 0x0080000610007986 */ /* 0x0001e8000c101b08 */
[----:B------:R-:W2:Y:S01]  /*1310*/  LDG.E.64 R20, desc[UR8][R14.64] ;  /* 0x000000080e147981 */ /* 0x000ea2000c1e1b00 */
[----:B------:R-:W-:-:S08]  /*1320*/  DMUL R18, R4, R10 ;  /* 0x0000000a04127228 */ /* 0x000fd00000000000 */
[----:B------:R-:W-:-:S08]  /*1330*/  DFMA R18, R2, R12, R18 ;  /* 0x0000000c0212722b */ /* 0x000fd00000000012 */
[----:B--2---:R-:W-:-:S07]  /*1340*/  DADD R20, R18, R20 ;  /* 0x0000000012147229 */ /* 0x004fce0000000014 */
[----:B------:R-:W-:Y:S04]  /*1350*/  STG.E.64 desc[UR8][R14.64], R20 ;  /* 0x000000140e007986 */ /* 0x000fe8000c101b08 */
[----:B------:R-:W2:Y:S01]  /*1360*/  LDG.E.64 R22, desc[UR8][R16.64] ;  /* 0x0000000810167981 */ /* 0x000ea2000c1e1b00 */
[----:B------:R-:W-:-:S08]  /*1370*/  DMUL R4, R4, R12 ;  /* 0x0000000c04047228 */ /* 0x000fd00000000000 */
[----:B------:R-:W-:-:S08]  /*1380*/  DFMA R4, R2, R10, -R4 ;  /* 0x0000000a0204722b */ /* 0x000fd00000000804 */
[----:B--2---:R-:W-:-:S07]  /*1390*/  DADD R22, R4, R22 ;  /* 0x0000000004167229 */ /* 0x004fce0000000016 */
[----:B------:R-:W-:Y:S04]  /*13a0*/  STG.E.64 desc[UR8][R16.64], R22 ;  /* 0x0000001610007986 */ /* 0x000fe8000c101b08 */
[----:B------:R-:W2:Y:S02]  /*13b0*/  LDG.E.64 R2, desc[UR8][R14.64+0x8000] ;  /* 0x008000080e027981 */ /* 0x000ea4000c1e1b00 */
[----:B--2---:R-:W-:-:S07]  /*13c0*/  DADD R2, -R18, R2 ;  /* 0x0000000012027229 */ /* 0x004fce0000000102 */
[----:B------:R-:W-:Y:S04]  /*13d0*/  STG.E.64 desc[UR8][R14.64+0x8000], R2 ;  /* 0x008000020e007986 */ /* 0x000fe8000c101b08 */
[----:B0-----:R-:W2:Y:S02]  /*13e0*/  LDG.E.64 R6, desc[UR8][R16.64+0x8000] ;  /* 0x0080000810067981 */ /* 0x001ea4000c1e1b00 */
[----:B--2---:R-:W-:-:S07]  /*13f0*/  DADD R6, -R4, R6 ;  /* 0x0000000004067229 */ /* 0x004fce0000000106 */
[----:B------:R-:W-:Y:S01]  /*1400*/  STG.E.64 desc[UR8][R16.64+0x8000], R6 ;  /* 0x0080000610007986 */ /* 0x000fe2000c101b08 */
[----:B------:R-:W-:Y:S05]  /*1410*/  EXIT ;  /* 0x000000000000794d */ /* 0x000fea0003800000 */
        .type           $_Z10computeFFTPdS_S_S_$__internal_trig_reduction_slowpathd,@function
        .size           $_Z10computeFFTPdS_S_S_$__internal_trig_reduction_slowpathd,(.L_x_23 - $_Z10computeFFTPdS_S_S_$__internal_trig_reduction_slowpathd)
$_Z10computeFFTPdS_S_S_$__internal_trig_reduction_slowpathd:
[--C-:B------:R-:W-:Y:S01]  /*1420*/  SHF.R.U32.HI R18, RZ, 0x14, R17.reuse ;  /* 0x00000014ff127819 */ /* 0x100fe20000011611 */
[----:B------:R-:W-:Y:S02]  /*1430*/  IMAD.MOV.U32 R41, RZ, RZ, R17 ;  /* 0x000000ffff297224 */ /* 0x000fe400078e0011 */
[----:B------:R-:W-:Y:S01]  /*1440*/  IMAD.MOV.U32 R24, RZ, RZ, RZ ;  /* 0x000000ffff187224 */ /* 0x000fe200078e00ff */
[----:B------:R-:W-:-:S04]  /*1450*/  LOP3.LUT R19, R18, 0x7ff, RZ, 0xc0, !PT ;  /* 0x000007ff12137812 */ /* 0x000fc800078ec0ff */
[----:B------:R-:W-:-:S13]  /*1460*/  ISETP.NE.AND P0, PT, R19, 0x7ff, PT ;  /* 0x000007ff1300780c */ /* 0x000fda0003f05270 */
[----:B------:R-:W-:Y:S05]  /*1470*/  @!P0 BRA `(.L_x_15) ;  /* 0x0000000800508947 */ /* 0x000fea0003800000 */
[----:B------:R-:W-:Y:S01]  /*1480*/  VIADD R19, R19, 0xfffffc00 ;  /* 0xfffffc0013137836 */ /* 0x000fe20000000000 */
[----:B------:R-:W-:Y:S01]  /*1490*/  BSSY.RECONVERGENT B2, `(.L_x_16) ;  /* 0x000002e000027945 */ /* 0x000fe20003800200 */
[----:B------:R-:W-:-:S03]  /*14a0*/  CS2R R22, SRZ ;  /* 0x0000000000167805 */ /* 0x000fc6000001ff00 */
[----:B------:R-:W-:Y:S02]  /*14b0*/  SHF.R.U32.HI R26, RZ, 0x6, R19 ;  /* 0x00000006ff1a7819 */ /* 0x000fe40000011613 */
[----:B------:R-:W-:Y:S02]  /*14c0*/  ISETP.GE.U32.AND P0, PT, R19, 0x80, PT ;  /* 0x000000801300780c */ /* 0x000fe40003f06070 */
[C---:B------:R-:W-:Y:S02]  /*14d0*/  IADD3 R19, PT, PT, -R26.reuse, 0x13, RZ ;  /* 0x000000131a137810 */ /* 0x040fe40007ffe1ff */
[----:B------:R-:W-:Y:S02]  /*14e0*/  IADD3 R43, PT, PT, -R26, 0xf, RZ ;  /* 0x0000000f1a2b7810 */ /* 0x000fe40007ffe1ff */
[----:B------:R-:W-:-:S04]  /*14f0*/  SEL R19, R19, 0x12, P0 ;  /* 0x0000001213137807 */ /* 0x000fc80000000000 */
[----:B------:R-:W-:-:S13]  /*1500*/  ISETP.GE.AND P0, PT, R43, R19, PT ;  /* 0x000000132b00720c */ /* 0x000fda0003f06270 */
[----:B------:R-:W-:Y:S05]  /*1510*/  @P0 BRA `(.L_x_17) ;  /* 0x0000000000940947 */ /* 0x000fea0003800000 */
[----:B------:R-:W0:Y:S01]  /*1520*/  LDC.64 R20, c[0x0][0x358] ;  /* 0x0000d600ff147b82 */ /* 0x000e220000000a00 */
[C---:B------:R-:W-:Y:S01]  /*1530*/  SHF.L.U64.HI R27, R40.reuse, 0xb, R41 ;  /* 0x0000000b281b7819 */ /* 0x040fe20000010229 */
[----:B------:R-:W-:Y:S01]  /*1540*/  BSSY.RECONVERGENT B3, `(.L_x_18) ;  /* 0x0000021000037945 */ /* 0x000fe20003800200 */
[----:B------:R-:W-:Y:S01]  /*1550*/  IMAD.SHL.U32 R41, R40, 0x800, RZ ;  /* 0x0000080028297824 */ /* 0x000fe200078e00ff */
[----:B------:R-:W-:Y:S01]  /*1560*/  IADD3 R26, PT, PT, RZ, -R26, -R19 ;  /* 0x8000001aff1a7210 */ /* 0x000fe20007ffe813 */
[----:B------:R-:W-:Y:S01]  /*1570*/  IMAD.MOV.U32 R40, RZ, RZ, RZ ;  /* 0x000000ffff287224 */ /* 0x000fe200078e00ff */
[----:B------:R-:W-:Y:S02]  /*1580*/  CS2R R22, SRZ ;  /* 0x0000000000167805 */ /* 0x000fe4000001ff00 */
[----:B------:R-:W-:-:S07]  /*1590*/  LOP3.LUT R27, R27, 0x80000000, RZ, 0xfc, !PT ;  /* 0x800000001b1b7812 */ /* 0x000fce00078efcff */
.L_x_19:
[----:B------:R-:W1:Y:S01]  /*15a0*/  LDC.64 R24, c[0x4][RZ] ;  /* 0x01000000ff187b82 */ /* 0x000e620000000a00 */
[----:B0-----:R-:W-:Y:S02]  /*15b0*/  R2UR UR6, R20 ;  /* 0x00000000140672ca */ /* 0x001fe400000e0000 */
[----:B------:R-:W-:Y:S01]  /*15c0*/  R2UR UR7, R21 ;  /* 0x00000000150772ca */ /* 0x000fe200000e0000 */
[----:B-1----:R-:W-:-:S12]  /*15d0*/  IMAD.WIDE R24, R43, 0x8, R24 ;  /* 0x000000082b187825 */ /* 0x002fd800078e0218 */
[----:B------:R-:W2:Y:S01]  /*15e0*/  LDG.E.64.CONSTANT R24, desc[UR6][R24.64] ;  /* 0x0000000618187981 */ /* 0x000ea2000c1e9b00 */
[----:B------:R-:W-:Y:S02]  /*15f0*/  VIADD R26, R26, 0x1 ;  /* 0x000000011a1a7836 */ /* 0x000fe40000000000 */
[----:B------:R-:W-:Y:S02]  /*1600*/  VIADD R43, R43, 0x1 ;  /* 0x000000012b2b7836 */ /* 0x000fe40000000000 */
[----:B--2---:R-:W-:-:S04]  /*1610*/  IMAD.WIDE.U32 R22, P3, R24, R41, R22 ;  /* 0x0000002918167225 */ /* 0x004fc80007860016 */
[----:B------:R-:W-:Y:S02]  /*1620*/  IMAD R45, R24, R27, RZ ;  /* 0x0000001b182d7224 */ /* 0x000fe400078e02ff */
[C---:B------:R-:W-:Y:S02]  /*1630*/  IMAD R42, R25.reuse, R41, RZ ;  /* 0x00000029192a7224 */ /* 0x040fe400078e02ff */
[----:B------:R-:W-:Y:S01]  /*1640*/  IMAD.HI.U32 R44, R25, R27, RZ ;  /* 0x0000001b192c7227 */ /* 0x000fe200078e00ff */
[----:B------:R-:W-:-:S03]  /*1650*/  IADD3 R23, P0, PT, R45, R23, RZ ;  /* 0x000000172d177210 */ /* 0x000fc60007f1e0ff */
[----:B------:R-:W-:Y:S01]  /*1660*/  IMAD R45, R40, 0x8, R1 ;  /* 0x00000008282d7824 */ /* 0x000fe200078e0201 */
[----:B------:R-:W-:Y:S01]  /*1670*/  IADD3 R23, P1, PT, R42, R23, RZ ;  /* 0x000000172a177210 */ /* 0x000fe20007f3e0ff */
[----:B------:R-:W-:-:S04]  /*1680*/  IMAD.HI.U32 R42, R24, R27, RZ ;  /* 0x0000001b182a7227 */ /* 0x000fc800078e00ff */
[C---:B------:R-:W-:Y:S01]  /*1690*/  IMAD.HI.U32 R24, R25.reuse, R41, RZ ;  /* 0x0000002919187227 */ /* 0x040fe200078e00ff */
[----:B------:R0:W-:Y:S03]  /*16a0*/  STL.64 [R45], R22 ;  /* 0x000000162d007387 */ /* 0x0001e60000100a00 */
[----:B------:R-:W-:Y:S02]  /*16b0*/  IMAD.X R42, RZ, RZ, R42, P3 ;  /* 0x000000ffff2a7224 */ /* 0x000fe400018e062a */
[----:B------:R-:W-:Y:S02]  /*16c0*/  IMAD R25, R25, R27, RZ ;  /* 0x0000001b19197224 */ /* 0x000fe400078e02ff */
[----:B------:R-:W-:Y:S01]  /*16d0*/  VIADD R40, R40, 0x1 ;  /* 0x0000000128287836 */ /* 0x000fe20000000000 */
[----:B------:R-:W-:-:S04]  /*16e0*/  IADD3.X R24, P0, PT, R24, R42, RZ, P0, !PT ;  /* 0x0000002a18187210 */ /* 0x000fc8000071e4ff */
[----:B------:R-:W-:Y:S01]  /*16f0*/  IADD3.X R24, P1, PT, R25, R24, RZ, P1, !PT ;  /* 0x0000001819187210 */ /* 0x000fe20000f3e4ff */
[----:B------:R-:W-:Y:S01]  /*1700*/  IMAD.X R44, RZ, RZ, R44, P0 ;  /* 0x000000ffff2c7224 */ /* 0x000fe200000e062c */
[----:B------:R-:W-:-:S03]  /*1710*/  ISETP.NE.AND P0, PT, R26, -0xf, PT ;  /* 0xfffffff11a00780c */ /* 0x000fc60003f05270 */
[----:B0-----:R-:W-:Y:S02]  /*1720*/  IMAD.X R23, RZ, RZ, R44, P1 ;  /* 0x000000ffff177224 */ /* 0x001fe400008e062c */
[----:B------:R-:W-:-:S08]  /*1730*/  IMAD.MOV.U32 R22, RZ, RZ, R24 ;  /* 0x000000ffff167224 */ /* 0x000fd000078e0018 */
[----:B------:R-:W-:Y:S05]  /*1740*/  @P0 BRA `(.L_x_19) ;  /* 0xfffffffc00940947 */ /* 0x000fea000383ffff */
[----:B------:R-:W-:Y:S05]  /*1750*/  BSYNC.RECONVERGENT B3 ;  /* 0x0000000000037941 */ /* 0x000fea0003800200 */
.L_x_18:
[----:B------:R-:W-:-:S07]  /*1760*/  IMAD.MOV.U32 R43, RZ, RZ, R19 ;  /* 0x000000ffff2b7224 */ /* 0x000fce00078e0013 */
.L_x_17:
[----:B------:R-:W-:Y:S05]  /*1770*/  BSYNC.RECONVERGENT B2 ;  /* 0x0000000000027941 */ /* 0x000fea0003800200 */
.L_x_16:
[C---:B------:R-:W-:Y:S02]  /*1780*/  LOP3.LUT R19, R18.reuse, 0x7ff, RZ, 0xc0, !PT ;  /* 0x000007ff12137812 */ /* 0x040fe400078ec0ff */
[----:B------:R-:W-:-:S03]  /*1790*/  LOP3.LUT P0, R41, R18, 0x3f, RZ, 0xc0, !PT ;  /* 0x0000003f12297812 */ /* 0x000fc6000780c0ff */
[----:B------:R-:W-:-:S05]  /*17a0*/  VIADD R19, R19, 0xfffffc00 ;  /* 0xfffffc0013137836 */ /* 0x000fca0000000000 */
[----:B------:R-:W-:-:S05]  /*17b0*/  SHF.R.U32.HI R20, RZ, 0x6, R19 ;  /* 0x00000006ff147819 */ /* 0x000fca0000011613 */
[----:B------:R-:W-:-:S04]  /*17c0*/  IMAD.IADD R18, R20, 0x1, R43 ;  /* 0x0000000114127824 */ /* 0x000fc800078e022b */
[----:B------:R-:W-:-:S05]  /*17d0*/  IMAD.U32 R42, R18, 0x8, R1 ;  /* 0x00000008122a7824 */ /* 0x000fca00078e0001 */
[----:B------:R0:W-:Y:S04]  /*17e0*/  STL.64 [R42+-0x78], R22 ;  /* 0xffff88162a007387 */ /* 0x0001e80000100a00 */
[----:B------:R-:W2:Y:S04]  /*17f0*/  @P0 LDL.64 R24, [R1+0x8] ;  /* 0x0000080001180983 */ /* 0x000ea80000100a00 */
[----:B------:R-:W3:Y:S04]  /*1800*/  LDL.64 R20, [R1+0x10] ;  /* 0x0000100001147983 */ /* 0x000ee80000100a00 */
[----:B------:R-:W4:Y:S01]  /*1810*/  LDL.64 R18, [R1+0x18] ;  /* 0x0000180001127983 */ /* 0x000f220000100a00 */
[----:B------:R-:W-:Y:S01]  /*1820*/  BSSY.RECONVERGENT B2, `(.L_x_20) ;  /* 0x0000035000027945 */ /* 0x000fe20003800200 */
[----:B--2---:R-:W-:-:S02]  /*1830*/  @P0 SHF.R.U64 R43, R24, 0x1, R25 ;  /* 0x00000001182b0819 */ /* 0x004fc40000001219 */
[----:B------:R-:W-:Y:S02]  /*1840*/  @P0 SHF.R.U32.HI R45, RZ, 0x1, R25 ;  /* 0x00000001ff2d0819 */ /* 0x000fe40000011619 */
[----:B------:R-:W-:Y:S02]  /*1850*/  @P0 LOP3.LUT R24, R41, 0x3f, RZ, 0x3c, !PT ;  /* 0x0000003f29180812 */ /* 0x000fe400078e3cff */
[--C-:B---3--:R-:W-:Y:S02]  /*1860*/  @P0 SHF.R.U32.HI R25, RZ, 0x1, R21.reuse ;  /* 0x00000001ff190819 */ /* 0x108fe40000011615 */
[C---:B------:R-:W-:Y:S02]  /*1870*/  @P0 SHF.R.U64 R26, R20.reuse, 0x1, R21 ;  /* 0x00000001141a0819 */ /* 0x040fe40000001215 */
[----:B------:R-:W-:Y:S02]  /*1880*/  @P0 SHF.L.U32 R40, R20, R41, RZ ;  /* 0x0000002914280219 */ /* 0x000fe400000006ff */
[----:B0-----:R-:W-:-:S02]  /*1890*/  @P0 SHF.R.U64 R23, R43, R24, R45 ;  /* 0x000000182b170219 */ /* 0x001fc4000000122d */
[-C--:B------:R-:W-:Y:S02]  /*18a0*/  @P0 SHF.L.U64.HI R27, R20, R41.reuse, R21 ;  /* 0x00000029141b0219 */ /* 0x080fe40000010215 */
[-C--:B------:R-:W-:Y:S02]  /*18b0*/  @P0 SHF.R.U32.HI R42, RZ, R24.reuse, R45 ;  /* 0x00000018ff2a0219 */ /* 0x080fe4000001162d */
[----:B----4-:R-:W-:Y:S02]  /*18c0*/  @P0 SHF.L.U32 R22, R18, R41, RZ ;  /* 0x0000002912160219 */ /* 0x010fe400000006ff */
[----:B------:R-:W-:Y:S02]  /*18d0*/  @P0 SHF.R.U64 R43, R26, R24, R25 ;  /* 0x000000181a2b0219 */ /* 0x000fe40000001219 */
[----:B------:R-:W-:Y:S02]  /*18e0*/  @P0 LOP3.LUT R20, R40, R23, RZ, 0xfc, !PT ;  /* 0x0000001728140212 */ /* 0x000fe400078efcff */
[----:B------:R-:W-:-:S02]  /*18f0*/  @P0 LOP3.LUT R21, R27, R42, RZ, 0xfc, !PT ;  /* 0x0000002a1b150212 */ /* 0x000fc400078efcff */
[----:B------:R-:W-:Y:S02]  /*1900*/  @P0 SHF.L.U64.HI R41, R18, R41, R19 ;  /* 0x0000002912290219 */ /* 0x000fe40000010213 */
[----:B------:R-:W-:Y:S01]  /*1910*/  @P0 LOP3.LUT R18, R22, R43, RZ, 0xfc, !PT ;  /* 0x0000002b16120212 */ /* 0x000fe200078efcff */
[C---:B------:R-:W-:Y:S01]  /*1920*/  IMAD.SHL.U32 R22, R20.reuse, 0x4, RZ ;  /* 0x0000000414167824 */ /* 0x040fe200078e00ff */
[----:B------:R-:W-:Y:S02]  /*1930*/  @P0 SHF.R.U32.HI R24, RZ, R24, R25 ;  /* 0x00000018ff180219 */ /* 0x000fe40000011619 */
[----:B------:R-:W-:Y:S02]  /*1940*/  SHF.L.U64.HI R20, R20, 0x2, R21 ;  /* 0x0000000214147819 */ /* 0x000fe40000010215 */
[----:B------:R-:W-:Y:S02]  /*1950*/  SHF.L.W.U32.HI R26, R21, 0x2, R18 ;  /* 0x00000002151a7819 */ /* 0x000fe40000010e12 */
[----:B------:R-:W-:-:S02]  /*1960*/  @P0 LOP3.LUT R19, R41, R24, RZ, 0xfc, !PT ;  /* 0x0000001829130212 */ /* 0x000fc400078efcff */
[----:B------:R-:W-:Y:S02]  /*1970*/  IADD3 RZ, P0, PT, RZ, -R22, RZ ;  /* 0x80000016ffff7210 */ /* 0x000fe40007f1e0ff */
[----:B------:R-:W-:Y:S02]  /*1980*/  LOP3.LUT R21, RZ, R20, RZ, 0x33, !PT ;  /* 0x00000014ff157212 */ /* 0x000fe400078e33ff */
[----:B------:R-:W-:Y:S02]  /*1990*/  SHF.L.W.U32.HI R24, R18, 0x2, R19 ;  /* 0x0000000212187819 */ /* 0x000fe40000010e13 */
[----:B------:R-:W-:Y:S02]  /*19a0*/  LOP3.LUT R18, RZ, R26, RZ, 0x33, !PT ;  /* 0x0000001aff127212 */ /* 0x000fe400078e33ff */
[----:B------:R-:W-:Y:S02]  /*19b0*/  IADD3.X R21, P0, PT, RZ, R21, RZ, P0, !PT ;  /* 0x00000015ff157210 */ /* 0x000fe4000071e4ff */
[----:B------:R-:W-:-:S02]  /*19c0*/  LOP3.LUT R25, RZ, R24, RZ, 0x33, !PT ;  /* 0x00000018ff197212 */ /* 0x000fc400078e33ff */
[----:B------:R-:W-:Y:S02]  /*19d0*/  IADD3.X R23, P1, PT, RZ, R18, RZ, P0, !PT ;  /* 0x00000012ff177210 */ /* 0x000fe4000073e4ff */
[----:B------:R-:W-:-:S03]  /*19e0*/  ISETP.GT.U32.AND P3, PT, R26, -0x1, PT ;  /* 0xffffffff1a00780c */ /* 0x000fc60003f64070 */
[----:B------:R-:W-:Y:S01]  /*19f0*/  IMAD.X R25, RZ, RZ, R25, P1 ;  /* 0x000000ffff197224 */ /* 0x000fe200008e0619 */
[----:B------:R-:W-:-:S04]  /*1a00*/  ISETP.GT.AND.EX P0, PT, R24, -0x1, PT, P3 ;  /* 0xffffffff1800780c */ /* 0x000fc80003f04330 */
[----:B------:R-:W-:Y:S02]  /*1a10*/  SEL R25, R24, R25, P0 ;  /* 0x0000001918197207 */ /* 0x000fe40000000000 */
[----:B------:R-:W-:Y:S02]  /*1a20*/  SEL R26, R26, R23, P0 ;  /* 0x000000171a1a7207 */ /* 0x000fe40000000000 */
[----:B------:R-:W-:-:S04]  /*1a30*/  ISETP.NE.U32.AND P1, PT, R25, RZ, PT ;  /* 0x000000ff1900720c */ /* 0x000fc80003f25070 */
[----:B------:R-:W-:Y:S01]  /*1a40*/  SEL R23, R26, R25, !P1 ;  /* 0x000000191a177207 */ /* 0x000fe20004800000 */
[----:B------:R-:W-:-:S05]  /*1a50*/  @!P0 IMAD.MOV R22, RZ, RZ, -R22 ;  /* 0x000000ffff168224 */ /* 0x000fca00078e0a16 */
[----:B------:R-:W0:Y:S02]  /*1a60*/  FLO.U32 R23, R23 ;  /* 0x0000001700177300 */ /* 0x000e2400000e0000 */
[C---:B0-----:R-:W-:Y:S02]  /*1a70*/  IADD3 R27, PT, PT, -R23.reuse, 0x1f, RZ ;  /* 0x0000001f171b7810 */ /* 0x041fe40007ffe1ff */
[----:B------:R-:W-:-:S03]  /*1a80*/  IADD3 R18, PT, PT, -R23, 0x3f, RZ ;  /* 0x0000003f17127810 */ /* 0x000fc60007ffe1ff */
[----:B------:R-:W-:Y:S01]  /*1a90*/  @P1 IMAD.MOV R18, RZ, RZ, R27 ;  /* 0x000000ffff121224 */ /* 0x000fe200078e021b */
[----:B------:R-:W-:-:S04]  /*1aa0*/  SEL R27, R20, R21, P0 ;  /* 0x00000015141b7207 */ /* 0x000fc80000000000 */
[----:B------:R-:W-:-:S13]  /*1ab0*/  ISETP.NE.AND P1, PT, R18, RZ, PT ;  /* 0x000000ff1200720c */ /* 0x000fda0003f25270 */
[----:B------:R-:W-:Y:S05]  /*1ac0*/  @!P1 BRA `(.L_x_21) ;  /* 0x0000000000289947 */ /* 0x000fea0003800000 */
[----:B------:R-:W-:Y:S02]  /*1ad0*/  LOP3.LUT R21, R18, 0x3f, RZ, 0xc0, !PT ;  /* 0x0000003f12157812 */ /* 0x000fe400078ec0ff */
[--C-:B------:R-:W-:Y:S02]  /*1ae0*/  SHF.R.U64 R23, R22, 0x1, R27.reuse ;  /* 0x0000000116177819 */ /* 0x100fe4000000121b */
[----:B------:R-:W-:Y:S02]  /*1af0*/  SHF.R.U32.HI R27, RZ, 0x1, R27 ;  /* 0x00000001ff1b7819 */ /* 0x000fe4000001161b */
[----:B------:R-:W-:Y:S02]  /*1b00*/  LOP3.LUT R20, R18, 0x3f, RZ, 0xc, !PT ;  /* 0x0000003f12147812 */ /* 0x000fe400078e0cff */
[CC--:B------:R-:W-:Y:S02]  /*1b10*/  SHF.L.U64.HI R25, R26.reuse, R21.reuse, R25 ;  /* 0x000000151a197219 */ /* 0x0c0fe40000010219 */
[----:B------:R-:W-:-:S02]  /*1b20*/  SHF.L.U32 R21, R26, R21, RZ ;  /* 0x000000151a157219 */ /* 0x000fc400000006ff */
[-CC-:B------:R-:W-:Y:S02]  /*1b30*/  SHF.R.U64 R26, R23, R20.reuse, R27.reuse ;  /* 0x00000014171a7219 */ /* 0x180fe4000000121b */
[----:B------:R-:W-:Y:S02]  /*1b40*/  SHF.R.U32.HI R20, RZ, R20, R27 ;  /* 0x00000014ff147219 */ /* 0x000fe4000001161b */
[----:B------:R-:W-:Y:S02]  /*1b50*/  LOP3.LUT R26, R21, R26, RZ, 0xfc, !PT ;  /* 0x0000001a151a7212 */ /* 0x000fe400078efcff */
[----:B------:R-:W-:-:S07]  /*1b60*/  LOP3.LUT R25, R25, R20, RZ, 0xfc, !PT ;  /* 0x0000001419197212 */ /* 0x000fce00078efcff */
.L_x_21:
[----:B------:R-:W-:Y:S05]  /*1b70*/  BSYNC.RECONVERGENT B2 ;  /* 0x0000000000027941 */ /* 0x000fea0003800200 */
.L_x_20:
[----:B------:R-:W-:-:S04]  /*1b80*/  IMAD.WIDE.U32 R22, R26, 0x2168c235, RZ ;  /* 0x2168c2351a167825 */ /* 0x000fc800078e00ff */
[----:B------:R-:W-:Y:S01]  /*1b90*/  IMAD.MOV.U32 R20, RZ, RZ, R23 ;  /* 0x000000ffff147224 */ /* 0x000fe200078e0017 */
[----:B------:R-:W-:Y:S01]  /*1ba0*/  IADD3 RZ, P1, PT, R22, R22, RZ ;  /* 0x0000001616ff7210 */ /* 0x000fe20007f3e0ff */
[----:B------:R-:W-:Y:S02]  /*1bb0*/  IMAD.MOV.U32 R21, RZ, RZ, RZ ;  /* 0x000000ffff157224 */ /* 0x000fe400078e00ff */
[----:B------:R-:W-:-:S04]  /*1bc0*/  IMAD.HI.U32 R23, R25, -0x36f0255e, RZ ;  /* 0xc90fdaa219177827 */ /* 0x000fc800078e00ff */
[----:B------:R-:W-:-:S04]  /*1bd0*/  IMAD.WIDE.U32 R20, R26, -0x36f0255e, R20 ;  /* 0xc90fdaa21a147825 */ /* 0x000fc800078e0014 */
[----:B------:R-:W-:-:S04]  /*1be0*/  IMAD.WIDE.U32 R20, P3, R25, 0x2168c235, R20 ;  /* 0x2168c23519147825 */ /* 0x000fc80007860014 */
[----:B------:R-:W-:Y:S01]  /*1bf0*/  IMAD R25, R25, -0x36f0255e, RZ ;  /* 0xc90fdaa219197824 */ /* 0x000fe200078e02ff */
[----:B------:R-:W-:Y:S01]  /*1c00*/  IADD3.X RZ, P1, PT, R20, R20, RZ, P1, !PT ;  /* 0x0000001414ff7210 */ /* 0x000fe20000f3e4ff */
[----:B------:R-:W-:-:S03]  /*1c10*/  IMAD.X R22, RZ, RZ, R23, P3 ;  /* 0x000000ffff167224 */ /* 0x000fc600018e0617 */
[----:B------:R-:W-:-:S04]  /*1c20*/  IADD3 R21, P3, PT, R25, R21, RZ ;  /* 0x0000001519157210 */ /* 0x000fc80007f7e0ff */
[C---:B------:R-:W-:Y:S01]  /*1c30*/  ISETP.GT.U32.AND P4, PT, R21.reuse, RZ, PT ;  /* 0x000000ff1500720c */ /* 0x040fe20003f84070 */
[----:B------:R-:W-:Y:S01]  /*1c40*/  IMAD.X R22, RZ, RZ, R22, P3 ;  /* 0x000000ffff167224 */ /* 0x000fe200018e0616 */
[----:B------:R-:W-:-:S04]  /*1c50*/  IADD3.X R20, P3, PT, R21, R21, RZ, P1, !PT ;  /* 0x0000001515147210 */ /* 0x000fc80000f7e4ff */
[C---:B------:R-:W-:Y:S01]  /*1c60*/  ISETP.GT.AND.EX P1, PT, R22.reuse, RZ, PT, P4 ;  /* 0x000000ff1600720c */ /* 0x040fe20003f24340 */
[----:B------:R-:W-:-:S03]  /*1c70*/  IMAD.X R23, R22, 0x1, R22, P3 ;  /* 0x0000000116177824 */ /* 0x000fc600018e0616 */
[----:B------:R-:W-:Y:S02]  /*1c80*/  SEL R20, R20, R21, P1 ;  /* 0x0000001514147207 */ /* 0x000fe40000800000 */
[----:B------:R-:W-:Y:S02]  /*1c90*/  SEL R21, R23, R22, P1 ;  /* 0x0000001617157207 */ /* 0x000fe40000800000 */
[----:B------:R-:W-:Y:S02]  /*1ca0*/  IADD3 R40, P3, PT, R20, 0x1, RZ ;  /* 0x0000000114287810 */ /* 0x000fe40007f7e0ff */
[----:B------:R-:W-:Y:S02]  /*1cb0*/  SEL R23, RZ, 0xffffffff, !P1 ;  /* 0xffffffffff177807 */ /* 0x000fe40004800000 */
[----:B------:R-:W-:Y:S01]  /*1cc0*/  LOP3.LUT P1, R17, R17, 0x80000000, RZ, 0xc0, !PT ;  /* 0x8000000011117812 */ /* 0x000fe2000782c0ff */
[----:B------:R-:W-:Y:S02]  /*1cd0*/  IMAD.X R21, RZ, RZ, R21, P3 ;  /* 0x000000ffff157224 */ /* 0x000fe400018e0615 */
[----:B------:R-:W-:Y:S01]  /*1ce0*/  IMAD.IADD R18, R23, 0x1, -R18 ;  /* 0x0000000117127824 */ /* 0x000fe200078e0a12 */
[----:B------:R-:W-:-:S02]  /*1cf0*/  SHF.R.U32.HI R23, RZ, 0x1e, R19 ;  /* 0x0000001eff177819 */ /* 0x000fc40000011613 */
[----:B------:R-:W-:Y:S01]  /*1d00*/  SHF.R.U64 R40, R40, 0xa, R21 ;  /* 0x0000000a28287819 */ /* 0x000fe20000001215 */
[----:B------:R-:W-:Y:S01]  /*1d10*/  IMAD.SHL.U32 R18, R18, 0x100000, RZ ;  /* 0x0010000012127824 */ /* 0x000fe200078e00ff */
[----:B------:R-:W-:Y:S02]  /*1d20*/  LEA.HI R24, R24, R23, RZ, 0x1 ;  /* 0x0000001718187211 */ /* 0x000fe400078f08ff */
[----:B------:R-:W-:Y:S02]  /*1d30*/  IADD3 R40, P3, PT, R40, 0x1, RZ ;  /* 0x0000000128287810 */ /* 0x000fe40007f7e0ff */
[----:B------:R-:W-:Y:S01]  /*1d40*/  @!P0 LOP3.LUT R17, R17, 0x80000000, RZ, 0x3c, !PT ;  /* 0x8000000011118812 */ /* 0x000fe200078e3cff */
[----:B------:R-:W-:Y:S01]  /*1d50*/  @P1 IMAD.MOV R24, RZ, RZ, -R24 ;  /* 0x000000ffff181224 */ /* 0x000fe200078e0a18 */
[----:B------:R-:W-:-:S04]  /*1d60*/  LEA.HI.X R21, R21, RZ, RZ, 0x16, P3 ;  /* 0x000000ff15157211 */ /* 0x000fc800018fb4ff */
[--C-:B------:R-:W-:Y:S02]  /*1d70*/  SHF.R.U64 R40, R40, 0x1, R21.reuse ;  /* 0x0000000128287819 */ /* 0x100fe40000001215 */
[----:B------:R-:W-:Y:S02]  /*1d80*/  SHF.R.U32.HI R19, RZ, 0x1, R21 ;  /* 0x00000001ff137819 */ /* 0x000fe40000011615 */
[----:B------:R-:W-:-:S04]  /*1d90*/  IADD3 R40, P3, P4, RZ, RZ, R40 ;  /* 0x000000ffff287210 */ /* 0x000fc80007c7e028 */
[----:B------:R-:W-:-:S04]  /*1da0*/  IADD3.X R18, PT, PT, R18, 0x3fe00000, R19, P3, P4 ;  /* 0x3fe0000012127810 */ /* 0x000fc80001fe8413 */
[----:B------:R-:W-:-:S07]  /*1db0*/  LOP3.LUT R41, R18, R17, RZ, 0xfc, !PT ;  /* 0x0000001112297212 */ /* 0x000fce00078efcff */
.L_x_15:
[----:B------:R-:W-:-:S04]  /*1dc0*/  IMAD.MOV.U32 R17, RZ, RZ, 0x0 ;  /* 0x00000000ff117424 */ /* 0x000fc800078e00ff */
[----:B------:R-:W-:Y:S05]  /*1dd0*/  RET.REL.NODEC R16 `(_Z10computeFFTPdS_S_S_) ;  /* 0xffffffe010887950 */ /* 0x000fea0003c3ffff */
.L_x_22:
[----:B------:R-:W-:-:S00]  /*1de0*/  BRA `(.L_x_22) ;  /* 0xfffffffc00fc7947 */ /* 0x000fc0000383ffff */
[----:B------:R-:W-:-:S00]  /*1df0*/  NOP ;  /* 0x0000000000007918 */ /* 0x000fc00000000000 */
        /* <DEDUP_REMOVED lines=8> */
.L_x_23:


//--------------------- .nv.global.init           --------------------------
	.section	.nv.global.init,"aw",@progbits
	.align	16
.nv.global.init:
	.type		__cudart_sin_cos_coeffs,@object
	.size		__cudart_sin_cos_coeffs,(__cudart_i2opi_d - __cudart_sin_cos_coeffs)
__cudart_sin_cos_coeffs:
        /*0000*/ 	.byte	0x46, 0xd2, 0xb0, 0x2c, 0xf1, 0xe5, 0x5a, 0xbe, 0x92, 0xe3, 0xac, 0x69, 0xe3, 0x1d, 0xc7, 0x3e
        /*0010*/ 	.byte	0xa1, 0x62, 0xdb, 0x19, 0xa0, 0x01, 0x2a, 0xbf, 0x18, 0x08, 0x11, 0x11, 0x11, 0x11, 0x81, 0x3f
        /*0020*/ 	.byte	0x54, 0x55, 0x55, 0x55, 0x55, 0x55, 0xc5, 0xbf, 0x00, 0x00, 0x00, 0x00, 0x00, 0x00, 0x00, 0x00
        /*0030*/ 	.byte	0x00, 0x00, 0x00, 0x00, 0x00, 0x00, 0x00, 0x00, 0x64, 0x81, 0xfd, 0x20, 0x83, 0xff, 0xa8, 0xbd
        /*0040*/ 	.byte	0x28, 0x85, 0xef, 0xc1, 0xa7, 0xee, 0x21, 0x3e, 0xd9, 0xe6, 0x06, 0x8e, 0x4f, 0x7e, 0x92, 0xbe
        /*0050*/ 	.byte	0xe9, 0xbc, 0xdd, 0x19, 0xa0, 0x01, 0xfa, 0x3e, 0x47, 0x5d, 0xc1, 0x16, 0x6c, 0xc1, 0x56, 0xbf
        /*0060*/ 	.byte	0x51, 0x55, 0x55, 0x55, 0x55, 0x55, 0xa5, 0x3f, 0x00, 0x00, 0x00, 0x00, 0x00, 0x00, 0xe0, 0xbf
        /*0070*/ 	.byte	0x00, 0x00, 0x00, 0x00, 0x00, 0x00, 0xf0, 0x3f, 0x00, 0x00, 0x00, 0x00, 0x00, 0x00, 0x00, 0x00
	.type		__cudart_i2opi_d,@object
	.size		__cudart_i2opi_d,(.L_0 - __cudart_i2opi_d)
__cudart_i2opi_d:
        /* <DEDUP_REMOVED lines=9> */
.L_0:


//--------------------- .nv.shared.reserved.0     --------------------------
	.section	.nv.shared.reserved.0,"aw",@nobits
	.weak		__nv_reservedSMEM_offset_0_alias
	.size		__nv_reservedSMEM_offset_0_alias, 0, 64
	.other		__nv_reservedSMEM_offset_0_alias,@"STO_CUDA_RESERVED_SHARED STV_DEFAULT"
__nv_reservedSMEM_offset_0_alias:
	.zero		0
	.zero		64


//--------------------- .nv.constant0._Z10computeFFTPdS_S_S_ --------------------------
	.section	.nv.constant0._Z10computeFFTPdS_S_S_,"a",@progbits
	.sectionflags	@""
	.align	4
.nv.constant0._Z10computeFFTPdS_S_S_:
	.zero		928


//--------------------- SYMBOLS --------------------------

	.type		.nv.reservedSmem.offset0,@object
	.size		.nv.reservedSmem.offset0,0x4
